def matmul_kernel(
    a_ptr,
    b_ptr,
    c_ptr,
    M,
    N,
    K,
    stride_am,
    stride_ak,
    stride_bk,
    stride_bn,
    stride_cm,
    stride_cn,
    BLOCK_M: tl.constexpr,
    BLOCK_N: tl.constexpr,
    BLOCK_K: tl.constexpr,
    GROUP_M: tl.constexpr,
):
    pid = tl.program_id(axis=0)
    num_pid_m = tl.cdiv(M, BLOCK_M)
    num_pid_n = tl.cdiv(N, BLOCK_N)
    num_pid_in_group = GROUP_M * num_pid_n
    group_id = pid // num_pid_in_group
    first_pid_m = group_id * GROUP_M
    group_size_m = min(num_pid_m - first_pid_m, GROUP_M)
    pid_m = first_pid_m + ((pid % num_pid_in_group) % group_size_m)
    pid_n = (pid % num_pid_in_group) // group_size_m

    offs_am = (pid_m * BLOCK_M + tl.arange(0, BLOCK_M)) % M
    offs_bn = (pid_n * BLOCK_N + tl.arange(0, BLOCK_N)) % N
    offs_k = tl.arange(0, BLOCK_K)
    a_ptrs = a_ptr + offs_am[:, None] * stride_am + offs_k[None, :] * stride_ak
    b_ptrs = b_ptr + offs_k[:, None] * stride_bk + offs_bn[None, :] * stride_bn

    acc = tl.zeros((BLOCK_M, BLOCK_N), dtype=tl.float32)
    for kk in range(0, tl.cdiv(K, BLOCK_K)):
        a = tl.load(a_ptrs, mask=offs_k[None, :] < K - kk * BLOCK_K, other=0.0)
        b = tl.load(b_ptrs, mask=offs_k[:, None] < K - kk * BLOCK_K, other=0.0)
        acc = tl.dot(a, b, acc)
        a_ptrs += BLOCK_K * stride_ak
        b_ptrs += BLOCK_K * stride_bk

    c = acc.to(c_ptr.dtype.element_ty)
    offs_cm = pid_m * BLOCK_M + tl.arange(0, BLOCK_M)
    offs_cn = pid_n * BLOCK_N + tl.arange(0, BLOCK_N)
    c_ptrs = c_ptr + offs_cm[:, None] * stride_cm + offs_cn[None, :] * stride_cn
    mask = (offs_cm[:, None] < M) & (offs_cn[None, :] < N)
    tl.store(c_ptrs, c, mask=mask)

# config = {"BLOCK_K": 32, "BLOCK_M": 64, "BLOCK_N": 128, "GROUP_M": 8, "arch": "sm_80", "dtype": "fp32", "num_ctas": 1, "num_stages": 6, "num_warps": 4}
# arch = sm_80


// ===== COMPILED SASS (sm_80) =====

	.target	sm_80

	.elftype	@"ET_EXEC"


//--------------------- .note.nv.tkinfo           --------------------------
	.section	.note.nv.tkinfo,"",@"SHT_NOTE"
	.sectionflags	@"SHF_NOTE_NV_TKINFO"
	.tkinfo
        /*0018*/ 	.word	0x00000002
        /*0030*/ 	.string	""
        /*0030*/ 	.string	"ptxas"
        /*0030*/ 	.string	"Cuda compilation tools, release 13.0, V13.0.88"
        /*0030*/ 	.string	"Build cuda_13.0.r13.0/compiler.36424714_0"
        /*0030*/ 	.string	"-v  -suppress-debug-info  -lineinfo  -arch sm_80 "



//--------------------- .note.nv.cuinfo           --------------------------
	.section	.note.nv.cuinfo,"",@"SHT_NOTE"
	.sectionflags	@"SHF_NOTE_NV_CUINFO"
        /*0018*/ 	.short	0x0002
        /*001a*/ 	.short	0x0050
        /*001c*/ 	.short	0x0082
	.zero		2


//--------------------- .nv.info                  --------------------------
	.section	.nv.info,"",@"SHT_CUDA_INFO"
	.align	4


	//----- nvinfo : EIATTR_REGCOUNT
	.align		4
        /*0000*/ 	.byte	0x04, 0x2f
        /*0002*/ 	.short	(.L_1 - .L_0)
	.align		4
.L_0:
        /*0004*/ 	.word	index@(matmul_kernel)
        /*0008*/ 	.word	0x000000f6


	//----- nvinfo : EIATTR_FRAME_SIZE
	.align		4
.L_1:
        /*000c*/ 	.byte	0x04, 0x11
        /*000e*/ 	.short	(.L_3 - .L_2)
	.align		4
.L_2:
        /*0010*/ 	.word	index@(matmul_kernel)
        /*0014*/ 	.word	0x00000000


	//----- nvinfo : EIATTR_MIN_STACK_SIZE
	.align		4
.L_3:
        /*0018*/ 	.byte	0x04, 0x12
        /*001a*/ 	.short	(.L_5 - .L_4)
	.align		4
.L_4:
        /*001c*/ 	.word	index@(matmul_kernel)
        /*0020*/ 	.word	0x00000000
.L_5:


//--------------------- .nv.info.matmul_kernel    --------------------------
	.section	.nv.info.matmul_kernel,"",@"SHT_CUDA_INFO"
	.sectionflags	@""
	.align	4


	//----- nvinfo : EIATTR_CUDA_API_VERSION
	.align		4
        /*0000*/ 	.byte	0x04, 0x37
        /*0002*/ 	.short	(.L_7 - .L_6)
.L_6:
        /*0004*/ 	.word	0x00000082


	//----- nvinfo : EIATTR_SW2861232_WAR
	.align		4
.L_7:
        /*0008*/ 	.byte	0x01, 0x35
	.zero		2


	//----- nvinfo : EIATTR_PARAM_CBANK
	.align		4
        /*000c*/ 	.byte	0x04, 0x0a
        /*000e*/ 	.short	(.L_9 - .L_8)
	.align		4
.L_8:
        /*0010*/ 	.word	index@(.nv.constant0.matmul_kernel)
        /*0014*/ 	.short	0x0160
        /*0016*/ 	.short	0x0050


	//----- nvinfo : EIATTR_CBANK_PARAM_SIZE
	.align		4
.L_9:
        /*0018*/ 	.byte	0x03, 0x19
        /*001a*/ 	.short	0x0050


	//----- nvinfo : EIATTR_KPARAM_INFO
	.align		4
        /*001c*/ 	.byte	0x04, 0x17
        /*001e*/ 	.short	(.L_11 - .L_10)
.L_10:
        /*0020*/ 	.word	0x00000000
        /*0024*/ 	.short	0x000d
        /*0026*/ 	.short	0x0048
        /*0028*/ 	.byte	0x00, 0xf4, 0x21, 0x00


	//----- nvinfo : EIATTR_KPARAM_INFO
	.align		4
.L_11:
        /*002c*/ 	.byte	0x04, 0x17
        /*002e*/ 	.short	(.L_13 - .L_12)
.L_12:
        /*0030*/ 	.word	0x00000000
        /*0034*/ 	.short	0x000c
        /*0036*/ 	.short	0x0040
        /*0038*/ 	.byte	0x00, 0xf4, 0x21, 0x00


	//----- nvinfo : EIATTR_KPARAM_INFO
	.align		4
.L_13:
        /*003c*/ 	.byte	0x04, 0x17
        /*003e*/ 	.short	(.L_15 - .L_14)
.L_14:
        /*0040*/ 	.word	0x00000000
        /*0044*/ 	.short	0x000b
        /*0046*/ 	.short	0x0038
        /*0048*/ 	.byte	0x00, 0xf0, 0x11, 0x00


	//----- nvinfo : EIATTR_KPARAM_INFO
	.align		4
.L_15:
        /*004c*/ 	.byte	0x04, 0x17
        /*004e*/ 	.short	(.L_17 - .L_16)
.L_16:
        /*0050*/ 	.word	0x00000000
        /*0054*/ 	.short	0x000a
        /*0056*/ 	.short	0x0034
        /*0058*/ 	.byte	0x00, 0xf0, 0x11, 0x00


	//----- nvinfo : EIATTR_KPARAM_INFO
	.align		4
.L_17:
        /*005c*/ 	.byte	0x04, 0x17
        /*005e*/ 	.short	(.L_19 - .L_18)
.L_18:
        /*0060*/ 	.word	0x00000000
        /*0064*/ 	.short	0x0009
        /*0066*/ 	.short	0x0030
        /*0068*/ 	.byte	0x00, 0xf0, 0x11, 0x00


	//----- nvinfo : EIATTR_KPARAM_INFO
	.align		4
.L_19:
        /*006c*/ 	.byte	0x04, 0x17
        /*006e*/ 	.short	(.L_21 - .L_20)
.L_20:
        /*0070*/ 	.word	0x00000000
        /*0074*/ 	.short	0x0008
        /*0076*/ 	.short	0x002c
        /*0078*/ 	.byte	0x00, 0xf0, 0x11, 0x00


	//----- nvinfo : EIATTR_KPARAM_INFO
	.align		4
.L_21:
        /*007c*/ 	.byte	0x04, 0x17
        /*007e*/ 	.short	(.L_23 - .L_22)
.L_22:
        /*0080*/ 	.word	0x00000000
        /*0084*/ 	.short	0x0007
        /*0086*/ 	.short	0x0028
        /*0088*/ 	.byte	0x00, 0xf0, 0x11, 0x00


	//----- nvinfo : EIATTR_KPARAM_INFO
	.align		4
.L_23:
        /*008c*/ 	.byte	0x04, 0x17
        /*008e*/ 	.short	(.L_25 - .L_24)
.L_24:
        /*0090*/ 	.word	0x00000000
        /*0094*/ 	.short	0x0006
        /*0096*/ 	.short	0x0024
        /*0098*/ 	.byte	0x00, 0xf0, 0x11, 0x00


	//----- nvinfo : EIATTR_KPARAM_INFO
	.align		4
.L_25:
        /*009c*/ 	.byte	0x04, 0x17
        /*009e*/ 	.short	(.L_27 - .L_26)
.L_26:
        /*00a0*/ 	.word	0x00000000
        /*00a4*/ 	.short	0x0005
        /*00a6*/ 	.short	0x0020
        /*00a8*/ 	.byte	0x00, 0xf0, 0x11, 0x00


	//----- nvinfo : EIATTR_KPARAM_INFO
	.align		4
.L_27:
        /*00ac*/ 	.byte	0x04, 0x17
        /*00ae*/ 	.short	(.L_29 - .L_28)
.L_28:
        /*00b0*/ 	.word	0x00000000
        /*00b4*/ 	.short	0x0004
        /*00b6*/ 	.short	0x001c
        /*00b8*/ 	.byte	0x00, 0xf0, 0x11, 0x00


	//----- nvinfo : EIATTR_KPARAM_INFO
	.align		4
.L_29:
        /*00bc*/ 	.byte	0x04, 0x17
        /*00be*/ 	.short	(.L_31 - .L_30)
.L_30:
        /*00c0*/ 	.word	0x00000000
        /*00c4*/ 	.short	0x0003
        /*00c6*/ 	.short	0x0018
        /*00c8*/ 	.byte	0x00, 0xf0, 0x11, 0x00


	//----- nvinfo : EIATTR_KPARAM_INFO
	.align		4
.L_31:
        /*00cc*/ 	.byte	0x04, 0x17
        /*00ce*/ 	.short	(.L_33 - .L_32)
.L_32:
        /*00d0*/ 	.word	0x00000000
        /*00d4*/ 	.short	0x0002
        /*00d6*/ 	.short	0x0010
        /*00d8*/ 	.byte	0x00, 0xf4, 0x21, 0x00


	//----- nvinfo : EIATTR_KPARAM_INFO
	.align		4
.L_33:
        /*00dc*/ 	.byte	0x04, 0x17
        /*00de*/ 	.short	(.L_35 - .L_34)
.L_34:
        /*00e0*/ 	.word	0x00000000
        /*00e4*/ 	.short	0x0001
        /*00e6*/ 	.short	0x0008
        /*00e8*/ 	.byte	0x00, 0xf4, 0x21, 0x00


	//----- nvinfo : EIATTR_KPARAM_INFO
	.align		4
.L_35:
        /*00ec*/ 	.byte	0x04, 0x17
        /*00ee*/ 	.short	(.L_37 - .L_36)
.L_36:
        /*00f0*/ 	.word	0x00000000
        /*00f4*/ 	.short	0x0000
        /*00f6*/ 	.short	0x0000
        /*00f8*/ 	.byte	0x00, 0xf4, 0x21, 0x00


	//----- nvinfo : EIATTR_MAXREG_COUNT
	.align		4
.L_37:
        /*00fc*/ 	.byte	0x03, 0x1b
        /*00fe*/ 	.short	0x00ff


	//----- nvinfo : EIATTR_NUM_BARRIERS
	.align		4
        /*0100*/ 	.byte	0x02, 0x4c
        /*0102*/ 	.byte	0x01
	.zero		1


	//----- nvinfo : EIATTR_MERCURY_ISA_VERSION
	.align		4
        /*0104*/ 	.byte	0x03, 0x5f
        /*0106*/ 	.short	0x0000


	//----- nvinfo : EIATTR_EXIT_INSTR_OFFSETS
	.align		4
        /*0108*/ 	.byte	0x04, 0x1c
        /*010a*/ 	.short	(.L_39 - .L_38)


	//   ....[0]....
.L_38:
        /*010c*/ 	.word	0x0000a720


	//   ....[1]....
        /*0110*/ 	.word	0x0000a740


	//----- nvinfo : EIATTR_REQNTID
	.align		4
.L_39:
        /*0114*/ 	.byte	0x04, 0x10
        /*0116*/ 	.short	(.L_41 - .L_40)
.L_40:
        /*0118*/ 	.word	0x00000080
        /*011c*/ 	.word	0x00000001
        /*0120*/ 	.word	0x00000001
.L_41:


//--------------------- .nv.callgraph             --------------------------
	.section	.nv.callgraph,"",@"SHT_CUDA_CALLGRAPH"
	.align	4
	.sectionentsize	8
	.align		4
        /*0000*/ 	.word	0x00000000
	.align		4
        /*0004*/ 	.word	0xffffffff
	.align		4
        /*0008*/ 	.word	0x00000000
	.align		4
        /*000c*/ 	.word	0xfffffffe
	.align		4
        /*0010*/ 	.word	0x00000000
	.align		4
        /*0014*/ 	.word	0xfffffffd
	.align		4
        /*0018*/ 	.word	0x00000000
	.align		4
        /*001c*/ 	.word	0xfffffffc


//--------------------- .nv.rel.action            --------------------------
	.section	.nv.rel.action,"",@"SHT_CUDA_RELOCINFO"
	.align	8
	.sectionentsize	8
        /*0000*/ 	.byte	0x73, 0x00, 0x00, 0x00, 0x00, 0x00, 0x00, 0x00, 0x00, 0x00, 0x00, 0x11, 0x25, 0x00, 0x05, 0x36


//--------------------- .nv.constant0.matmul_kernel --------------------------
	.section	.nv.constant0.matmul_kernel,"a",@progbits
	.sectionflags	@""
	.align	4
.nv.constant0.matmul_kernel:
	.zero		432


//--------------------- .text.matmul_kernel       --------------------------
	.section	.text.matmul_kernel,"ax",@progbits
	.sectioninfo	@"SHI_REGISTERS=246"
	.align	128
        .global         matmul_kernel
        .type           matmul_kernel,@function
        .size           matmul_kernel,(.L_x_3 - matmul_kernel)
        .other          matmul_kernel,@"STO_CUDA_ENTRY STV_DEFAULT"
matmul_kernel:
.text.matmul_kernel:
[----:B------:R-:W-:Y:S02]  /*0000*/  IMAD.MOV.U32 R1, RZ, RZ, c[0x0][0x28] ;  /* 0x00000a00ff017624 */ /* 0x000fe400078e00ff */
[----:B------:R-:W-:Y:S01]  /*0010*/  IMAD.MOV.U32 R0, RZ, RZ, c[0x0][0x17c] ;  /* 0x00005f00ff007624 */ /* 0x000fe200078e00ff */
[----:B------:R-:W1:Y:S01]  /*0020*/  S2R R5, SR_CTAID.X ;  /* 0x0000000000057919 */ /* 0x000e620000002500 */
[----:B------:R-:W-:Y:S01]  /*0030*/  IABS R14, c[0x0][0x178] ;  /* 0x00005e00000e7a13 */ /* 0x000fe20000000000 */
[----:B------:R-:W-:Y:S01]  /*0040*/  IMAD.MOV.U32 R16, RZ, RZ, 0x1f ;  /* 0x0000001fff107424 */ /* 0x000fe200078e00ff */
[----:B------:R-:W-:Y:S01]  /*0050*/  ULDC.64 UR8, c[0x0][0x118] ;  /* 0x0000460000087ab9 */ /* 0x000fe20000000a00 */
[----:B------:R-:W-:Y:S01]  /*0060*/  IADD3 R0, R0, 0x7f, RZ ;  /* 0x0000007f00007810 */ /* 0x000fe20007ffe0ff */
[----:B------:R-:W-:Y:S01]  /*0070*/  IMAD.MOV.U32 R222, RZ, RZ, c[0x0][0x188] ;  /* 0x00006200ffde7624 */ /* 0x000fe200078e00ff */
[----:B------:R-:W-:Y:S01]  /*0080*/  ULDC UR5, c[0x0][0x180] ;  /* 0x0000600000057ab9 */ /* 0x000fe20000000800 */
[----:B------:R-:W-:Y:S01]  /*0090*/  IADD3 R16, R16, c[0x0][0x180], RZ ;  /* 0x0000600010107a10 */ /* 0x000fe20007ffe0ff */
[----:B------:R-:W-:Y:S01]  /*00a0*/  UIADD3 UR4, UR5, -0x20, URZ ;  /* 0xffffffe005047890 */ /* 0x000fe2000fffe03f */
[----:B------:R-:W-:Y:S01]  /*00b0*/  SHF.R.S32.HI R3, RZ, 0x1f, R0 ;  /* 0x0000001fff037819 */ /* 0x000fe20000011400 */
[----:B------:R-:W-:Y:S01]  /*00c0*/  UIADD3 UR6, UR5, -0x60, URZ ;  /* 0xffffffa005067890 */ /* 0x000fe2000fffe03f */
[----:B------:R-:W-:-:S02]  /*00d0*/  IMAD.MOV.U32 R221, RZ, RZ, c[0x0][0x18c] ;  /* 0x00006300ffdd7624 */ /* 0x000fc400078e00ff */
[----:B------:R-:W-:Y:S02]  /*00e0*/  LEA.HI R3, R3, R0, RZ, 0x7 ;  /* 0x0000000003037211 */ /* 0x000fe400078f38ff */
[----:B------:R-:W-:Y:S02]  /*00f0*/  IMAD.SHL.U32 R221, R221, 0x20, RZ ;  /* 0x00000020dddd7824 */ /* 0x000fe400078e00ff */
[----:B------:R-:W-:-:S05]  /*0100*/  SHF.R.S32.HI R3, RZ, 0x7, R3 ;  /* 0x00000007ff037819 */ /* 0x000fca0000011403 */
[----:B------:R-:W-:Y:S01]  /*0110*/  IMAD.SHL.U32 R4, R3, 0x8, RZ ;  /* 0x0000000803047824 */ /* 0x000fe200078e00ff */
[----:B-1----:R-:W-:-:S04]  /*0120*/  IABS R8, R5 ;  /* 0x0000000500087213 */ /* 0x002fc80000000000 */
[-C--:B------:R-:W-:Y:S02]  /*0130*/  IABS R7, R4.reuse ;  /* 0x0000000400077213 */ /* 0x080fe40000000000 */
[----:B------:R-:W-:Y:S02]  /*0140*/  IABS R10, R4 ;  /* 0x00000004000a7213 */ /* 0x000fe40000000000 */
[----:B------:R-:W1:Y:S08]  /*0150*/  I2F.RP R0, R7 ;  /* 0x0000000700007306 */ /* 0x000e700000209400 */
[----:B-1----:R-:W1:Y:S02]  /*0160*/  MUFU.RCP R0, R0 ;  /* 0x0000000000007308 */ /* 0x002e640000001000 */
[----:B-1----:R-:W-:Y:S01]  /*0170*/  IADD3 R2, R0, 0xffffffe, RZ ;  /* 0x0ffffffe00027810 */ /* 0x002fe20007ffe0ff */
[----:B------:R-:W-:-:S05]  /*0180*/  IMAD.MOV R0, RZ, RZ, -R10 ;  /* 0x000000ffff007224 */ /* 0x000fca00078e0a0a */
[----:B------:R1:W2:Y:S02]  /*0190*/  F2I.FTZ.U32.TRUNC.NTZ R3, R2 ;  /* 0x0000000200037305 */ /* 0x0002a4000021f000 */
[----:B-1----:R-:W-:Y:S02]  /*01a0*/  IMAD.MOV.U32 R2, RZ, RZ, RZ ;  /* 0x000000ffff027224 */ /* 0x002fe400078e00ff */
[----:B--2---:R-:W-:-:S04]  /*01b0*/  IMAD.MOV R6, RZ, RZ, -R3 ;  /* 0x000000ffff067224 */ /* 0x004fc800078e0a03 */
[----:B------:R-:W-:Y:S02]  /*01c0*/  IMAD R9, R6, R7, RZ ;  /* 0x0000000706097224 */ /* 0x000fe400078e02ff */
[----:B------:R-:W-:Y:S01]  /*01d0*/  IMAD.MOV.U32 R6, RZ, RZ, R8 ;  /* 0x000000ffff067224 */ /* 0x000fe200078e0008 */
[----:B------:R-:W-:Y:S01]  /*01e0*/  IABS R8, c[0x0][0x17c] ;  /* 0x00005f0000087a13 */ /* 0x000fe20000000000 */
[----:B------:R-:W-:-:S06]  /*01f0*/  IMAD.HI.U32 R3, R3, R9, R2 ;  /* 0x0000000903037227 */ /* 0x000fcc00078e0002 */
[----:B------:R-:W-:-:S04]  /*0200*/  IMAD.HI.U32 R3, R3, R6, RZ ;  /* 0x0000000603037227 */ /* 0x000fc800078e00ff */
[----:B------:R-:W-:Y:S02]  /*0210*/  IMAD R0, R3, R0, R6 ;  /* 0x0000000003007224 */ /* 0x000fe400078e0206 */
[----:B------:R-:W1:Y:S03]  /*0220*/  I2F.RP R6, R8 ;  /* 0x0000000800067306 */ /* 0x000e660000209400 */
[----:B------:R-:W-:-:S13]  /*0230*/  ISETP.GT.U32.AND P1, PT, R7, R0, PT ;  /* 0x000000000700720c */ /* 0x000fda0003f24070 */
[----:B------:R-:W-:Y:S01]  /*0240*/  @!P1 IMAD.IADD R0, R0, 0x1, -R7 ;  /* 0x0000000100009824 */ /* 0x000fe200078e0a07 */
[----:B------:R-:W-:Y:S01]  /*0250*/  @!P1 IADD3 R3, R3, 0x1, RZ ;  /* 0x0000000103039810 */ /* 0x000fe20007ffe0ff */
[----:B-1----:R-:W-:Y:S01]  /*0260*/  MUFU.RCP R6, R6 ;  /* 0x0000000600067308 */ /* 0x002fe20000001000 */
[----:B------:R-:W-:Y:S02]  /*0270*/  ISETP.NE.AND P1, PT, R4, RZ, PT ;  /* 0x000000ff0400720c */ /* 0x000fe40003f25270 */
[----:B------:R-:W-:Y:S02]  /*0280*/  ISETP.GE.U32.AND P0, PT, R0, R7, PT ;  /* 0x000000070000720c */ /* 0x000fe40003f06070 */
[----:B------:R-:W-:-:S04]  /*0290*/  LOP3.LUT R0, R5, R4, RZ, 0x3c, !PT ;  /* 0x0000000405007212 */ /* 0x000fc800078e3cff */
[----:B------:R-:W-:Y:S01]  /*02a0*/  ISETP.GE.AND P2, PT, R0, RZ, PT ;  /* 0x000000ff0000720c */ /* 0x000fe20003f46270 */
[----:B------:R-:W-:-:S05]  /*02b0*/  IMAD.MOV.U32 R0, RZ, RZ, c[0x0][0x178] ;  /* 0x00005e00ff007624 */ /* 0x000fca00078e00ff */
[----:B------:R-:W-:Y:S02]  /*02c0*/  IADD3 R0, R0, 0x3f, RZ ;  /* 0x0000003f00007810 */ /* 0x000fe40007ffe0ff */
[----:B------:R-:W-:-:S05]  /*02d0*/  @P0 IADD3 R3, R3, 0x1, RZ ;  /* 0x0000000103030810 */ /* 0x000fca0007ffe0ff */
[----:B------:R-:W-:Y:S01]  /*02e0*/  IMAD.MOV.U32 R2, RZ, RZ, R3 ;  /* 0x000000ffff027224 */ /* 0x000fe200078e0003 */
[----:B------:R-:W-:-:S03]  /*02f0*/  SHF.R.S32.HI R3, RZ, 0x1f, R0 ;  /* 0x0000001fff037819 */ /* 0x000fc60000011400 */
[----:B------:R-:W-:Y:S01]  /*0300*/  @!P2 IMAD.MOV R2, RZ, RZ, -R2 ;  /* 0x000000ffff02a224 */ /* 0x000fe200078e0a02 */
[----:B------:R-:W-:Y:S02]  /*0310*/  @!P1 LOP3.LUT R2, RZ, R4, RZ, 0x33, !PT ;  /* 0x00000004ff029212 */ /* 0x000fe400078e33ff */
[----:B------:R-:W-:-:S03]  /*0320*/  LEA.HI R3, R3, R0, RZ, 0x6 ;  /* 0x0000000003037211 */ /* 0x000fc600078f30ff */
[----:B------:R-:W-:Y:S02]  /*0330*/  IMAD.SHL.U32 R18, R2, 0x8, RZ ;  /* 0x0000000802127824 */ /* 0x000fe400078e00ff */
[----:B------:R-:W-:-:S03]  /*0340*/  IMAD.MOV R2, RZ, RZ, -R2 ;  /* 0x000000ffff027224 */ /* 0x000fc600078e0a02 */
[----:B------:R-:W-:Y:S01]  /*0350*/  LEA.HI.SX32 R3, R3, -R18, 0x1a ;  /* 0x8000001203037211 */ /* 0x000fe200078fd2ff */
[----:B------:R-:W-:Y:S02]  /*0360*/  IMAD R20, R4, R2, R5 ;  /* 0x0000000204147224 */ /* 0x000fe400078e0205 */
[----:B------:R-:W-:Y:S01]  /*0370*/  IMAD.MOV.U32 R2, RZ, RZ, RZ ;  /* 0x000000ffff027224 */ /* 0x000fe200078e00ff */
[----:B------:R-:W-:-:S04]  /*0380*/  IMNMX R13, R3, 0x8, PT ;  /* 0x00000008030d7817 */ /* 0x000fc80003800200 */
[-C--:B------:R-:W-:Y:S02]  /*0390*/  IABS R7, R13.reuse ;  /* 0x0000000d00077213 */ /* 0x080fe40000000000 */
[----:B------:R-:W-:Y:S02]  /*03a0*/  IABS R4, R13 ;  /* 0x0000000d00047213 */ /* 0x000fe40000000000 */
[----:B------:R-:W1:Y:S03]  /*03b0*/  I2F.RP R0, R7 ;  /* 0x0000000700007306 */ /* 0x000e660000209400 */
[----:B------:R-:W-:-:S05]  /*03c0*/  IMAD.MOV R4, RZ, RZ, -R4 ;  /* 0x000000ffff047224 */ /* 0x000fca00078e0a04 */
[----:B-1----:R-:W1:Y:S02]  /*03d0*/  MUFU.RCP R0, R0 ;  /* 0x0000000000007308 */ /* 0x002e640000001000 */
[----:B-1----:R-:W-:Y:S02]  /*03e0*/  IADD3 R3, R0, 0xffffffe, RZ ;  /* 0x0ffffffe00037810 */ /* 0x002fe40007ffe0ff */
[----:B------:R-:W-:-:S04]  /*03f0*/  IABS R0, R20 ;  /* 0x0000001400007213 */ /* 0x000fc80000000000 */
[----:B------:R-:W1:Y:S02]  /*0400*/  F2I.FTZ.U32.TRUNC.NTZ R3, R3 ;  /* 0x0000000300037305 */ /* 0x000e64000021f000 */
[----:B-1----:R-:W-:-:S04]  /*0410*/  IMAD.MOV R10, RZ, RZ, -R3 ;  /* 0x000000ffff0a7224 */ /* 0x002fc800078e0a03 */
[----:B------:R-:W-:-:S04]  /*0420*/  IMAD R5, R10, R7, RZ ;  /* 0x000000070a057224 */ /* 0x000fc800078e02ff */
[----:B------:R-:W-:Y:S01]  /*0430*/  IMAD.HI.U32 R2, R3, R5, R2 ;  /* 0x0000000503027227 */ /* 0x000fe200078e0002 */
[----:B------:R-:W-:-:S05]  /*0440*/  IADD3 R5, R6, 0xffffffe, RZ ;  /* 0x0ffffffe06057810 */ /* 0x000fca0007ffe0ff */
[----:B------:R-:W-:Y:S01]  /*0450*/  IMAD.HI.U32 R3, R2, R0, RZ ;  /* 0x0000000002037227 */ /* 0x000fe200078e00ff */
[----:B------:R-:W1:Y:S03]  /*0460*/  F2I.FTZ.U32.TRUNC.NTZ R5, R5 ;  /* 0x0000000500057305 */ /* 0x000e66000021f000 */
[----:B------:R-:W-:Y:S01]  /*0470*/  IMAD R2, R3, R4, R0 ;  /* 0x0000000403027224 */ /* 0x000fe200078e0200 */
[----:B------:R-:W-:Y:S01]  /*0480*/  LOP3.LUT R4, R20, R13, RZ, 0x3c, !PT ;  /* 0x0000000d14047212 */ /* 0x000fe200078e3cff */
[----:B------:R-:W2:Y:S03]  /*0490*/  S2R R0, SR_TID.X ;  /* 0x0000000000007919 */ /* 0x000ea60000002100 */
[----:B------:R-:W-:Y:S02]  /*04a0*/  ISETP.GT.U32.AND P1, PT, R7, R2, PT ;  /* 0x000000020700720c */ /* 0x000fe40003f24070 */
[----:B------:R-:W-:-:S02]  /*04b0*/  ISETP.GE.AND P2, PT, R4, RZ, PT ;  /* 0x000000ff0400720c */ /* 0x000fc40003f46270 */
[----:B------:R-:W3:Y:S01]  /*04c0*/  I2F.RP R4, R14 ;  /* 0x0000000e00047306 */ /* 0x000ee20000209400 */
[----:B-1----:R-:W-:-:S08]  /*04d0*/  IMAD.MOV R9, RZ, RZ, -R5 ;  /* 0x000000ffff097224 */ /* 0x002fd000078e0a05 */
[----:B------:R-:W-:Y:S01]  /*04e0*/  @!P1 IMAD.IADD R2, R2, 0x1, -R7 ;  /* 0x0000000102029824 */ /* 0x000fe200078e0a07 */
[----:B------:R-:W-:Y:S02]  /*04f0*/  @!P1 IADD3 R3, R3, 0x1, RZ ;  /* 0x0000000103039810 */ /* 0x000fe40007ffe0ff */
[----:B------:R-:W-:Y:S02]  /*0500*/  ISETP.NE.AND P1, PT, R13, RZ, PT ;  /* 0x000000ff0d00720c */ /* 0x000fe40003f25270 */
[----:B------:R-:W-:Y:S02]  /*0510*/  ISETP.GE.U32.AND P0, PT, R2, R7, PT ;  /* 0x000000070200720c */ /* 0x000fe40003f06070 */
[C---:B--2---:R-:W-:Y:S01]  /*0520*/  LOP3.LUT R198, R0.reuse, 0x3f, RZ, 0xc0, !PT ;  /* 0x0000003f00c67812 */ /* 0x044fe200078ec0ff */
[C---:B------:R-:W-:Y:S01]  /*0530*/  IMAD.SHL.U32 R11, R0.reuse, 0x1000, RZ ;  /* 0x00001000000b7824 */ /* 0x040fe200078e00ff */
[----:B------:R-:W-:Y:S02]  /*0540*/  SHF.R.S32.HI R219, RZ, 0x6, R0 ;  /* 0x00000006ffdb7819 */ /* 0x000fe40000011400 */
[----:B------:R-:W-:Y:S01]  /*0550*/  LOP3.LUT R205, R0, 0x7f, RZ, 0xc0, !PT ;  /* 0x0000007f00cd7812 */ /* 0x000fe200078ec0ff */
[----:B------:R-:W-:Y:S01]  /*0560*/  IMAD.SHL.U32 R6, R198, 0x4, RZ ;  /* 0x00000004c6067824 */ /* 0x000fe200078e00ff */
[----:B------:R-:W-:-:S02]  /*0570*/  LOP3.LUT R2, R0, 0x60, RZ, 0xc0, !PT ;  /* 0x0000006000027812 */ /* 0x000fc400078ec0ff */
[----:B------:R-:W-:Y:S01]  /*0580*/  SGXT R219, R219, 0x1 ;  /* 0x00000001dbdb781a */ /* 0x000fe20000000200 */
[----:B------:R-:W-:Y:S02]  /*0590*/  IMAD.SHL.U32 R215, R205, 0x4, RZ ;  /* 0x00000004cdd77824 */ /* 0x000fe400078e00ff */
[----:B------:R-:W-:Y:S02]  /*05a0*/  @P0 IADD3 R3, R3, 0x1, RZ ;  /* 0x0000000103030810 */ /* 0x000fe40007ffe0ff */
[----:B------:R-:W-:Y:S02]  /*05b0*/  SHF.R.U32.HI R10, RZ, 0x1, R2 ;  /* 0x00000001ff0a7819 */ /* 0x000fe40000011602 */
[----:B------:R-:W-:Y:S01]  /*05c0*/  LOP3.LUT R219, R6, 0x120, R219, 0x78, !PT ;  /* 0x0000012006db7812 */ /* 0x000fe200078e78db */
[----:B------:R-:W-:Y:S01]  /*05d0*/  IMAD.MOV.U32 R17, RZ, RZ, R3 ;  /* 0x000000ffff117224 */ /* 0x000fe200078e0003 */
[----:B------:R-:W-:Y:S01]  /*05e0*/  SHF.R.U32.HI R6, RZ, 0x5, R0 ;  /* 0x00000005ff067819 */ /* 0x000fe20000011600 */
[C---:B------:R-:W-:Y:S01]  /*05f0*/  IMAD.SHL.U32 R3, R0.reuse, 0x20, RZ ;  /* 0x0000002000037824 */ /* 0x040fe200078e00ff */
[----:B------:R-:W-:Y:S01]  /*0600*/  LOP3.LUT R215, R215, R10, RZ, 0x3c, !PT ;  /* 0x0000000ad7d77212 */ /* 0x000fe200078e3cff */
[----:B------:R-:W-:Y:S01]  /*0610*/  @!P2 IMAD.MOV R17, RZ, RZ, -R17 ;  /* 0x000000ffff11a224 */ /* 0x000fe200078e0a11 */
[----:B------:R-:W-:Y:S01]  /*0620*/  @!P1 LOP3.LUT R17, RZ, R13, RZ, 0x33, !PT ;  /* 0x0000000dff119212 */ /* 0x000fe200078e33ff */
[----:B------:R-:W-:Y:S01]  /*0630*/  IMAD.SHL.U32 R10, R0, 0x4, RZ ;  /* 0x00000004000a7824 */ /* 0x000fe200078e00ff */
[----:B------:R-:W-:-:S02]  /*0640*/  SGXT.U32 R6, R6, 0x2 ;  /* 0x000000020606781a */ /* 0x000fc40000000000 */
[----:B------:R-:W-:Y:S01]  /*0650*/  LOP3.LUT R7, R3, 0x60, RZ, 0xc0, !PT ;  /* 0x0000006003077812 */ /* 0x000fe200078ec0ff */
[----:B------:R-:W-:Y:S01]  /*0660*/  IMAD.SHL.U32 R197, R17, 0x80, RZ ;  /* 0x0000008011c57824 */ /* 0x000fe200078e00ff */
[----:B---3--:R1:W2:Y:S01]  /*0670*/  MUFU.RCP R3, R4 ;  /* 0x0000000400037308 */ /* 0x0082a20000001000 */
[----:B------:R-:W-:Y:S02]  /*0680*/  SHF.R.U32.HI R240, RZ, 0x6, R0 ;  /* 0x00000006fff07819 */ /* 0x000fe40000011600 */
[----:B------:R-:W-:Y:S01]  /*0690*/  LOP3.LUT R10, R7, 0x70, R10, 0x78, !PT ;  /* 0x00000070070a7812 */ /* 0x000fe200078e780a */
[----:B------:R-:W-:Y:S01]  /*06a0*/  IMAD R7, R9, R8, RZ ;  /* 0x0000000809077224 */ /* 0x000fe200078e02ff */
[----:B------:R-:W-:Y:S02]  /*06b0*/  LOP3.LUT R6, R197, R6, RZ, 0xfc, !PT ;  /* 0x00000006c5067212 */ /* 0x000fe400078efcff */
[----:B------:R-:W-:Y:S01]  /*06c0*/  LOP3.LUT R12, R11, 0x6000, RZ, 0xc0, !PT ;  /* 0x000060000b0c7812 */ /* 0x000fe200078ec0ff */
[----:B-1----:R-:W-:Y:S01]  /*06d0*/  IMAD.MOV.U32 R4, RZ, RZ, RZ ;  /* 0x000000ffff047224 */ /* 0x002fe200078e00ff */
[----:B------:R-:W-:-:S02]  /*06e0*/  LOP3.LUT R21, R6, 0x7c, RZ, 0xfc, !PT ;  /* 0x0000007c06157812 */ /* 0x000fc400078efcff */
[----:B------:R-:W-:Y:S01]  /*06f0*/  SGXT.U32 R240, R240, 0x1 ;  /* 0x00000001f0f0781a */ /* 0x000fe20000000000 */
[----:B------:R-:W-:Y:S01]  /*0700*/  IMAD.HI.U32 R7, R5, R7, R4 ;  /* 0x0000000705077227 */ /* 0x000fe200078e0004 */
[----:B------:R-:W-:Y:S02]  /*0710*/  IABS R15, R21 ;  /* 0x00000015000f7213 */ /* 0x000fe40000000000 */
[----:B------:R-:W-:Y:S01]  /*0720*/  ISETP.GT.AND P0, PT, R16, 0x1f, PT ;  /* 0x0000001f1000780c */ /* 0x000fe20003f04270 */
[----:B------:R-:W-:Y:S01]  /*0730*/  IMAD.SHL.U32 R4, R0, 0x400, RZ ;  /* 0x0000040000047824 */ /* 0x000fe200078e00ff */
[----:B------:R-:W-:Y:S01]  /*0740*/  IABS R22, R6 ;  /* 0x0000000600167213 */ /* 0x000fe20000000000 */
[----:B------:R-:W-:Y:S01]  /*0750*/  IMAD R205, R205, 0x10, R12 ;  /* 0x00000010cdcd7824 */ /* 0x000fe200078e020c */
[----:B--2---:R-:W-:Y:S02]  /*0760*/  IADD3 R3, R3, 0xffffffe, RZ ;  /* 0x0ffffffe03037810 */ /* 0x004fe40007ffe0ff */
[----:B------:R-:W-:Y:S01]  /*0770*/  LOP3.LUT R9, R4, 0x6000, RZ, 0xc0, !PT ;  /* 0x0000600004097812 */ /* 0x000fe200078ec0ff */
[----:B------:R-:W-:Y:S01]  /*0780*/  IMAD.HI.U32 R4, R7, R15, RZ ;  /* 0x0000000f07047227 */ /* 0x000fe200078e00ff */
[----:B------:R-:W-:Y:S01]  /*0790*/  ISETP.GE.AND P1, PT, R240, c[0x0][0x180], PT ;  /* 0x00006000f0007a0c */ /* 0x000fe20003f26270 */
[----:B------:R1:W2:Y:S01]  /*07a0*/  F2I.FTZ.U32.TRUNC.NTZ R5, R3 ;  /* 0x0000000300057305 */ /* 0x0002a2000021f000 */
[----:B------:R-:W-:Y:S01]  /*07b0*/  SEL R19, RZ, 0x4, !P0 ;  /* 0x00000004ff137807 */ /* 0x000fe20004000000 */
[----:B------:R-:W-:Y:S01]  /*07c0*/  IMAD.MOV R4, RZ, RZ, -R4 ;  /* 0x000000ffff047224 */ /* 0x000fe200078e0a04 */
[----:B------:R-:W-:Y:S01]  /*07d0*/  ISETP.GE.AND P4, PT, R21, RZ, PT ;  /* 0x000000ff1500720c */ /* 0x000fe20003f86270 */
[----:B------:R-:W-:Y:S01]  /*07e0*/  IMAD.MOV.U32 R12, RZ, RZ, R22 ;  /* 0x000000ffff0c7224 */ /* 0x000fe200078e0016 */
[----:B------:R-:W-:Y:S01]  /*07f0*/  LOP3.LUT R22, R6, 0x4, RZ, 0xfc, !PT ;  /* 0x0000000406167812 */ /* 0x000fe200078efcff */
[----:B------:R-:W-:Y:S01]  /*0800*/  IMAD R11, R2, 0x40, R9 ;  /* 0x00000040020b7824 */ /* 0x000fe200078e0209 */
[----:B------:R-:W-:Y:S01]  /*0810*/  SEL R9, R19, RZ, !P1 ;  /* 0x000000ff13097207 */ /* 0x000fe20004800000 */
[----:B------:R-:W-:Y:S01]  /*0820*/  IMAD R15, R8, R4, R15 ;  /* 0x00000004080f7224 */ /* 0x000fe200078e020f */
[----:B------:R-:W-:Y:S01]  /*0830*/  LOP3.LUT R21, R6, 0x10, RZ, 0xfc, !PT ;  /* 0x0000001006157812 */ /* 0x000fe200078efcff */
[----:B-1----:R-:W-:Y:S01]  /*0840*/  IMAD.HI.U32 R3, R7, R12, RZ ;  /* 0x0000000c07037227 */ /* 0x002fe200078e00ff */
[----:B------:R-:W-:-:S02]  /*0850*/  ISETP.NE.U32.AND P2, PT, R9, RZ, PT ;  /* 0x000000ff0900720c */ /* 0x000fc40003f45070 */
[----:B------:R-:W-:Y:S01]  /*0860*/  ISETP.GT.U32.AND P1, PT, R8, R15, PT ;  /* 0x0000000f0800720c */ /* 0x000fe20003f24070 */
[----:B------:R-:W-:Y:S01]  /*0870*/  IMAD.MOV R9, RZ, RZ, -R3 ;  /* 0x000000ffff097224 */ /* 0x000fe200078e0a03 */
[----:B------:R-:W-:Y:S01]  /*0880*/  LOP3.LUT R24, R6, 0x1c, RZ, 0xfc, !PT ;  /* 0x0000001c06187812 */ /* 0x000fe200078efcff */
[----:B------:R-:W-:Y:S01]  /*0890*/  IMAD.IADD R206, R10, 0x1, R11 ;  /* 0x000000010ace7824 */ /* 0x000fe200078e020b */
[----:B------:R-:W-:Y:S01]  /*08a0*/  IABS R10, R22 ;  /* 0x00000016000a7213 */ /* 0x000fe20000000000 */
[----:B------:R-:W-:Y:S01]  /*08b0*/  IMAD R9, R8, R9, R12 ;  /* 0x0000000908097224 */ /* 0x000fe200078e020c */
[C---:B------:R-:W-:Y:S01]  /*08c0*/  LOP3.LUT R26, R6.reuse, 0x28, RZ, 0xfc, !PT ;  /* 0x00000028061a7812 */ /* 0x040fe200078efcff */
[----:B------:R-:W-:Y:S01]  /*08d0*/  IMAD.MOV R4, RZ, RZ, -R17 ;  /* 0x000000ffff047224 */ /* 0x000fe200078e0a11 */
[----:B------:R-:W-:Y:S01]  /*08e0*/  LOP3.LUT R28, R6, 0x2c, RZ, 0xfc, !PT ;  /* 0x0000002c061c7812 */ /* 0x000fe200078efcff */
[----:B--2---:R-:W-:Y:S01]  /*08f0*/  IMAD.MOV R11, RZ, RZ, -R5 ;  /* 0x000000ffff0b7224 */ /* 0x004fe200078e0a05 */
[----:B------:R-:W-:Y:S01]  /*0900*/  ISETP.GT.U32.AND P0, PT, R8, R9, PT ;  /* 0x000000090800720c */ /* 0x000fe20003f04070 */
[----:B------:R-:W-:Y:S01]  /*0910*/  IMAD R3, R13, R4, R20 ;  /* 0x000000040d037224 */ /* 0x000fe200078e0214 */
[----:B------:R-:W-:Y:S01]  /*0920*/  LOP3.LUT R20, R6, 0x8, RZ, 0xfc, !PT ;  /* 0x0000000806147812 */ /* 0x000fe200078efcff */
[----:B------:R-:W-:Y:S01]  /*0930*/  IMAD.MOV.U32 R13, RZ, RZ, R10 ;  /* 0x000000ffff0d7224 */ /* 0x000fe200078e000a */
[----:B------:R-:W-:Y:S01]  /*0940*/  IABS R43, R28 ;  /* 0x0000001c002b7213 */ /* 0x000fe20000000000 */
[----:B------:R-:W-:Y:S01]  /*0950*/  @!P1 IMAD.IADD R15, R15, 0x1, -R8 ;  /* 0x000000010f0f9824 */ /* 0x000fe200078e0a08 */
[----:B------:R-:W-:Y:S01]  /*0960*/  IABS R17, R20 ;  /* 0x0000001400117213 */ /* 0x000fe20000000000 */
[----:B------:R-:W-:Y:S01]  /*0970*/  IMAD.HI.U32 R10, R7, R13, RZ ;  /* 0x0000000d070a7227 */ /* 0x000fe200078e00ff */
[----:B------:R-:W-:-:S02]  /*0980*/  ISETP.GE.AND P1, PT, R22, RZ, PT ;  /* 0x000000ff1600720c */ /* 0x000fc40003f26270 */
[----:B------:R-:W-:Y:S01]  /*0990*/  ISETP.GT.U32.AND P3, PT, R8, R15, PT ;  /* 0x0000000f0800720c */ /* 0x000fe20003f64070 */
[----:B------:R-:W-:Y:S01]  /*09a0*/  IMAD.MOV.U32 R4, RZ, RZ, RZ ;  /* 0x000000ffff047224 */ /* 0x000fe200078e00ff */
[C---:B------:R-:W-:Y:S01]  /*09b0*/  LOP3.LUT R22, R6.reuse, 0x14, RZ, 0xfc, !PT ;  /* 0x0000001406167812 */ /* 0x040fe200078efcff */
[----:B------:R-:W-:Y:S01]  /*09c0*/  IMAD R11, R11, R14, RZ ;  /* 0x0000000e0b0b7224 */ /* 0x000fe200078e02ff */
[C---:B------:R-:W-:Y:S01]  /*09d0*/  LOP3.LUT R30, R6.reuse, 0x30, RZ, 0xfc, !PT ;  /* 0x00000030061e7812 */ /* 0x040fe200078efcff */
[----:B------:R-:W-:Y:S01]  /*09e0*/  IMAD.MOV R12, RZ, RZ, -R10 ;  /* 0x000000ffff0c7224 */ /* 0x000fe200078e0a0a */
[C---:B------:R-:W-:Y:S01]  /*09f0*/  LOP3.LUT R34, R6.reuse, 0x38, RZ, 0xfc, !PT ;  /* 0x0000003806227812 */ /* 0x040fe200078efcff */
[----:B------:R-:W-:Y:S01]  /*0a00*/  IMAD.HI.U32 R4, R5, R11, R4 ;  /* 0x0000000b05047227 */ /* 0x000fe200078e0004 */
[----:B------:R-:W-:Y:S02]  /*0a10*/  IABS R45, R30 ;  /* 0x0000001e002d7213 */ /* 0x000fe40000000000 */
[C---:B------:R-:W-:Y:S01]  /*0a20*/  LOP3.LUT R36, R6.reuse, 0x3c, RZ, 0xfc, !PT ;  /* 0x0000003c06247812 */ /* 0x040fe200078efcff */
[----:B------:R-:W-:Y:S01]  /*0a30*/  IMAD.HI.U32 R10, R7, R17, RZ ;  /* 0x00000011070a7227 */ /* 0x000fe200078e00ff */
[----:B------:R-:W-:-:S02]  /*0a40*/  LOP3.LUT R32, R6, 0x34, RZ, 0xfc, !PT ;  /* 0x0000003406207812 */ /* 0x000fc400078efcff */
[----:B------:R-:W-:Y:S01]  /*0a50*/  LOP3.LUT R38, R6, 0x40, RZ, 0xfc, !PT ;  /* 0x0000004006267812 */ /* 0x000fe200078efcff */
[----:B------:R-:W-:Y:S01]  /*0a60*/  IMAD R5, R8, R12, R13 ;  /* 0x0000000c08057224 */ /* 0x000fe200078e020d */
[----:B------:R-:W-:Y:S01]  /*0a70*/  LOP3.LUT R223, R0, 0x1f, RZ, 0xc0, !PT ;  /* 0x0000001f00df7812 */ /* 0x000fe200078ec0ff */
[----:B------:R-:W-:Y:S01]  /*0a80*/  @!P0 IMAD.IADD R9, R9, 0x1, -R8 ;  /* 0x0000000109098824 */ /* 0x000fe200078e0a08 */
[----:B------:R-:W-:Y:S01]  /*0a90*/  ISETP.GE.AND P0, PT, R20, RZ, PT ;  /* 0x000000ff1400720c */ /* 0x000fe20003f06270 */
[----:B------:R-:W-:Y:S01]  /*0aa0*/  IMAD.IADD R3, R18, 0x1, R3 ;  /* 0x0000000112037824 */ /* 0x000fe200078e0203 */
[----:B------:R-:W-:Y:S01]  /*0ab0*/  LOP3.LUT R18, R6, 0xc, RZ, 0xfc, !PT ;  /* 0x0000000c06127812 */ /* 0x000fe200078efcff */
[----:B------:R-:W-:Y:S01]  /*0ac0*/  IMAD.MOV R10, RZ, RZ, -R10 ;  /* 0x000000ffff0a7224 */ /* 0x000fe200078e0a0a */
[C---:B------:R-:W-:Y:S01]  /*0ad0*/  ISETP.GT.U32.AND P6, PT, R8.reuse, R5, PT ;  /* 0x000000050800720c */ /* 0x040fe20003fc4070 */
[----:B------:R-:W-:Y:S01]  /*0ae0*/  @!P3 IMAD.IADD R15, R15, 0x1, -R8 ;  /* 0x000000010f0fb824 */ /* 0x000fe200078e0a08 */
[C---:B------:R-:W-:Y:S01]  /*0af0*/  ISETP.GT.U32.AND P5, PT, R8.reuse, R9, PT ;  /* 0x000000090800720c */ /* 0x040fe20003fa4070 */
[----:B------:R-:W-:Y:S01]  /*0b00*/  IMAD R11, R8, R10, R17 ;  /* 0x0000000a080b7224 */ /* 0x000fe200078e0211 */
[----:B------:R-:W-:Y:S01]  /*0b10*/  IABS R13, R18 ;  /* 0x00000012000d7213 */ /* 0x000fe20000000000 */
[----:B------:R-:W-:Y:S01]  /*0b20*/  @!P4 IMAD.MOV R15, RZ, RZ, -R15 ;  /* 0x000000ffff0fc224 */ /* 0x000fe200078e0a0f */
[----:B------:R-:W-:Y:S01]  /*0b30*/  ISETP.GE.AND P4, PT, R6, RZ, PT ;  /* 0x000000ff0600720c */ /* 0x000fe20003f86270 */
[----:B------:R-:W-:Y:S01]  /*0b40*/  IMAD R198, R3, 0x40, R198 ;  /* 0x0000004003c67824 */ /* 0x000fe200078e02c6 */
[----:B------:R-:W-:Y:S01]  /*0b50*/  ISETP.GT.U32.AND P3, PT, R8, R11, PT ;  /* 0x0000000b0800720c */ /* 0x000fe20003f64070 */
[----:B------:R-:W-:Y:S01]  /*0b60*/  IMAD.HI.U32 R10, R7, R13, RZ ;  /* 0x0000000d070a7227 */ /* 0x000fe200078e00ff */
[----:B------:R-:W-:-:S02]  /*0b70*/  IABS R17, R21 ;  /* 0x0000001500117213 */ /* 0x000fc40000000000 */
[----:B------:R-:W-:Y:S01]  /*0b80*/  IABS R20, R24 ;  /* 0x0000001800147213 */ /* 0x000fe20000000000 */
[----:B------:R-:W-:Y:S01]  /*0b90*/  @!P6 IMAD.IADD R5, R5, 0x1, -R8 ;  /* 0x000000010505e824 */ /* 0x000fe200078e0a08 */
[----:B------:R-:W-:Y:S01]  /*0ba0*/  IABS R53, R38 ;  /* 0x0000002600357213 */ /* 0x000fe20000000000 */
[----:B------:R-:W-:Y:S01]  /*0bb0*/  IMAD.MOV R12, RZ, RZ, -R10 ;  /* 0x000000ffff0c7224 */ /* 0x000fe200078e0a0a */
[----:B------:R-:W-:Y:S01]  /*0bc0*/  LOP3.LUT R237, R240, 0x4, RZ, 0xfc, !PT ;  /* 0x00000004f0ed7812 */ /* 0x000fe200078efcff */
[--C-:B------:R-:W-:Y:S01]  /*0bd0*/  @!P5 IMAD.IADD R9, R9, 0x1, -R8.reuse ;  /* 0x000000010909d824 */ /* 0x100fe200078e0a08 */
[----:B------:R-:W-:Y:S01]  /*0be0*/  ISETP.GE.AND P5, PT, R18, RZ, PT ;  /* 0x000000ff1200720c */ /* 0x000fe20003fa6270 */
[C---:B------:R-:W-:Y:S01]  /*0bf0*/  IMAD R13, R8.reuse, R12, R13 ;  /* 0x0000000c080d7224 */ /* 0x040fe200078e020d */
[----:B------:R-:W-:Y:S01]  /*0c00*/  ISETP.GT.U32.AND P6, PT, R8, R5, PT ;  /* 0x000000050800720c */ /* 0x000fe20003fc4070 */
[----:B------:R-:W-:Y:S01]  /*0c10*/  IMAD.MOV.U32 R18, RZ, RZ, R9 ;  /* 0x000000ffff127224 */ /* 0x000fe200078e0009 */
[----:B------:R-:W-:Y:S01]  /*0c20*/  IABS R12, R22 ;  /* 0x00000016000c7213 */ /* 0x000fe20000000000 */
[----:B------:R-:W-:Y:S01]  /*0c30*/  @!P3 IMAD.IADD R11, R11, 0x1, -R8 ;  /* 0x000000010b0bb824 */ /* 0x000fe200078e0a08 */
[----:B------:R-:W-:Y:S01]  /*0c40*/  LOP3.LUT R235, R240, 0x8, RZ, 0xfc, !PT ;  /* 0x00000008f0eb7812 */ /* 0x000fe200078efcff */
[----:B------:R-:W-:Y:S01]  /*0c50*/  @!P4 IMAD.MOV R18, RZ, RZ, -R18 ;  /* 0x000000ffff12c224 */ /* 0x000fe200078e0a12 */
[C---:B------:R-:W-:Y:S01]  /*0c60*/  ISETP.GT.U32.AND P4, PT, R8.reuse, R13, PT ;  /* 0x0000000d0800720c */ /* 0x040fe20003f84070 */
[----:B------:R-:W-:Y:S01]  /*0c70*/  IMAD.HI.U32 R10, R7, R17, RZ ;  /* 0x00000011070a7227 */ /* 0x000fe200078e00ff */
[----:B------:R-:W-:-:S02]  /*0c80*/  ISETP.GT.U32.AND P3, PT, R8, R11, PT ;  /* 0x0000000b0800720c */ /* 0x000fc40003f64070 */
[C---:B------:R-:W-:Y:S01]  /*0c90*/  LOP3.LUT R233, R240.reuse, 0xc, RZ, 0xfc, !PT ;  /* 0x0000000cf0e97812 */ /* 0x040fe200078efcff */
[----:B------:R-:W-:Y:S01]  /*0ca0*/  IMAD.MOV R10, RZ, RZ, -R10 ;  /* 0x000000ffff0a7224 */ /* 0x000fe200078e0a0a */
[----:B------:R-:W-:Y:S01]  /*0cb0*/  LOP3.LUT R231, R240, 0x10, RZ, 0xfc, !PT ;  /* 0x00000010f0e77812 */ /* 0x000fe200078efcff */
[--C-:B------:R-:W-:Y:S01]  /*0cc0*/  @!P6 IMAD.IADD R5, R5, 0x1, -R8.reuse ;  /* 0x000000010505e824 */ /* 0x100fe200078e0a08 */
[----:B------:R-:W-:Y:S01]  /*0cd0*/  ISETP.GE.AND P6, PT, R21, RZ, PT ;  /* 0x000000ff1500720c */ /* 0x000fe20003fc6270 */
[----:B------:R-:W-:Y:S01]  /*0ce0*/  IMAD R9, R8, R10, R17 ;  /* 0x0000000a08097224 */ /* 0x000fe200078e0211 */
[----:B------:R-:W-:Y:S01]  /*0cf0*/  LOP3.LUT R21, R6, 0x18, RZ, 0xfc, !PT ;  /* 0x0000001806157812 */ /* 0x000fe200078efcff */
[----:B------:R-:W-:Y:S01]  /*0d00*/  IMAD.MOV.U32 R23, RZ, RZ, R5 ;  /* 0x000000ffff177224 */ /* 0x000fe200078e0005 */
[----:B------:R-:W-:Y:S01]  /*0d10*/  LOP3.LUT R229, R240, 0x14, RZ, 0xfc, !PT ;  /* 0x00000014f0e57812 */ /* 0x000fe200078efcff */
[--C-:B------:R-:W-:Y:S01]  /*0d20*/  @!P4 IMAD.IADD R13, R13, 0x1, -R8.reuse ;  /* 0x000000010d0dc824 */ /* 0x100fe200078e0a08 */
[----:B------:R-:W-:Y:S01]  /*0d30*/  IABS R17, R21 ;  /* 0x0000001500117213 */ /* 0x000fe20000000000 */
[----:B------:R-:W-:Y:S01]  /*0d40*/  @!P3 IMAD.IADD R11, R11, 0x1, -R8 ;  /* 0x000000010b0bb824 */ /* 0x000fe200078e0a08 */
[C---:B------:R-:W-:Y:S01]  /*0d50*/  ISETP.GT.U32.AND P3, PT, R8.reuse, R9, PT ;  /* 0x000000090800720c */ /* 0x040fe20003f64070 */
[----:B------:R-:W-:Y:S01]  /*0d60*/  @!P1 IMAD.MOV R23, RZ, RZ, -R23 ;  /* 0x000000ffff179224 */ /* 0x000fe200078e0a17 */
[----:B------:R-:W-:Y:S01]  /*0d70*/  ISETP.GT.U32.AND P1, PT, R8, R13, PT ;  /* 0x0000000d0800720c */ /* 0x000fe20003f24070 */
[----:B------:R-:W-:Y:S01]  /*0d80*/  IMAD.HI.U32 R5, R7, R12, RZ ;  /* 0x0000000c07057227 */ /* 0x000fe200078e00ff */
[----:B------:R-:W-:-:S02]  /*0d90*/  ISETP.GE.AND P4, PT, R22, RZ, PT ;  /* 0x000000ff1600720c */ /* 0x000fc40003f86270 */
[----:B------:R-:W-:Y:S01]  /*0da0*/  IABS R22, R26 ;  /* 0x0000001a00167213 */ /* 0x000fe20000000000 */
[----:B------:R-:W-:Y:S01]  /*0db0*/  IMAD.MOV R5, RZ, RZ, -R5 ;  /* 0x000000ffff057224 */ /* 0x000fe200078e0a05 */
[C---:B------:R-:W-:Y:S01]  /*0dc0*/  LOP3.LUT R227, R240.reuse, 0x18, RZ, 0xfc, !PT ;  /* 0x00000018f0e37812 */ /* 0x040fe200078efcff */
[----:B------:R-:W-:Y:S01]  /*0dd0*/  IMAD.HI.U32 R10, R7, R17, RZ ;  /* 0x00000011070a7227 */ /* 0x000fe200078e00ff */
[C---:B------:R-:W-:Y:S02]  /*0de0*/  LOP3.LUT R225, R240.reuse, 0x1c, RZ, 0xfc, !PT ;  /* 0x0000001cf0e17812 */ /* 0x040fe400078efcff */
[C---:B------:R-:W-:Y:S01]  /*0df0*/  LOP3.LUT R238, R240.reuse, 0x2, RZ, 0xfc, !PT ;  /* 0x00000002f0ee7812 */ /* 0x040fe200078efcff */
[--C-:B------:R-:W-:Y:S01]  /*0e00*/  @!P3 IMAD.IADD R9, R9, 0x1, -R8.reuse ;  /* 0x000000010909b824 */ /* 0x100fe200078e0a08 */
[----:B------:R-:W-:Y:S01]  /*0e10*/  LOP3.LUT R236, R240, 0x6, RZ, 0xfc, !PT ;  /* 0x00000006f0ec7812 */ /* 0x000fe200078efcff */
[----:B------:R-:W-:Y:S01]  /*0e20*/  @!P1 IMAD.IADD R13, R13, 0x1, -R8 ;  /* 0x000000010d0d9824 */ /* 0x000fe200078e0a08 */
[----:B------:R-:W-:Y:S01]  /*0e30*/  ISETP.GE.AND P1, PT, R24, RZ, PT ;  /* 0x000000ff1800720c */ /* 0x000fe20003f26270 */
[C---:B------:R-:W-:Y:S01]  /*0e40*/  IMAD R5, R8.reuse, R5, R12 ;  /* 0x0000000508057224 */ /* 0x040fe200078e020c */
[----:B------:R-:W-:Y:S01]  /*0e50*/  ISETP.GT.U32.AND P3, PT, R8, R9, PT ;  /* 0x000000090800720c */ /* 0x000fe20003f64070 */
[----:B------:R-:W-:Y:S01]  /*0e60*/  IMAD.MOV.U32 R27, RZ, RZ, R13 ;  /* 0x000000ffff1b7224 */ /* 0x000fe200078e000d */
[----:B------:R-:W-:Y:S01]  /*0e70*/  LOP3.LUT R24, R6, 0x24, RZ, 0xfc, !PT ;  /* 0x0000002406187812 */ /* 0x000fe200078efcff */
[----:B------:R-:W-:Y:S01]  /*0e80*/  IMAD.MOV.U32 R25, RZ, RZ, R11 ;  /* 0x000000ffff197224 */ /* 0x000fe200078e000b */
[----:B------:R-:W-:Y:S01]  /*0e90*/  LOP3.LUT R234, R240, 0xa, RZ, 0xfc, !PT ;  /* 0x0000000af0ea7812 */ /* 0x000fe200078efcff */
[----:B------:R-:W-:Y:S01]  /*0ea0*/  @!P5 IMAD.MOV R27, RZ, RZ, -R27 ;  /* 0x000000ffff1bd224 */ /* 0x000fe200078e0a1b */
[----:B------:R-:W-:Y:S01]  /*0eb0*/  ISETP.GT.U32.AND P5, PT, R8, R5, PT ;  /* 0x000000050800720c */ /* 0x000fe20003fa4070 */
[----:B------:R-:W-:Y:S01]  /*0ec0*/  IMAD.HI.U32 R11, R7, R20, RZ ;  /* 0x00000014070b7227 */ /* 0x000fe200078e00ff */
[----:B------:R-:W-:-:S02]  /*0ed0*/  LOP3.LUT R232, R240, 0xe, RZ, 0xfc, !PT ;  /* 0x0000000ef0e87812 */ /* 0x000fc400078efcff */
[C---:B------:R-:W-:Y:S01]  /*0ee0*/  LOP3.LUT R228, R240.reuse, 0x16, RZ, 0xfc, !PT ;  /* 0x00000016f0e47812 */ /* 0x040fe200078efcff */
[----:B------:R-:W-:Y:S01]  /*0ef0*/  IMAD.MOV R10, RZ, RZ, -R10 ;  /* 0x000000ffff0a7224 */ /* 0x000fe200078e0a0a */
[----:B------:R-:W-:Y:S01]  /*0f00*/  LOP3.LUT R217, R219, 0x40, RZ, 0x3c, !PT ;  /* 0x00000040dbd97812 */ /* 0x000fe200078e3cff */
[--C-:B------:R-:W-:Y:S01]  /*0f10*/  @!P3 IMAD.IADD R9, R9, 0x1, -R8.reuse ;  /* 0x000000010909b824 */ /* 0x100fe200078e0a08 */
[C---:B------:R-:W-:Y:S01]  /*0f20*/  LOP3.LUT R230, R240.reuse, 0x12, RZ, 0xfc, !PT ;  /* 0x00000012f0e67812 */ /* 0x040fe200078efcff */
[----:B------:R-:W-:Y:S01]  /*0f30*/  @!P0 IMAD.MOV R25, RZ, RZ, -R25 ;  /* 0x000000ffff198224 */ /* 0x000fe200078e0a19 */
[----:B------:R-:W-:Y:S01]  /*0f40*/  ISETP.GE.AND P0, PT, R21, RZ, PT ;  /* 0x000000ff1500720c */ /* 0x000fe20003f06270 */
[----:B------:R-:W-:Y:S01]  /*0f50*/  IMAD.MOV R21, RZ, RZ, -R11 ;  /* 0x000000ffff157224 */ /* 0x000fe200078e0a0b */
[----:B------:R-:W-:Y:S01]  /*0f60*/  LOP3.LUT R226, R240, 0x1a, RZ, 0xfc, !PT ;  /* 0x0000001af0e27812 */ /* 0x000fe200078efcff */
[----:B------:R-:W-:Y:S01]  /*0f70*/  IMAD R11, R8, R10, R17 ;  /* 0x0000000a080b7224 */ /* 0x000fe200078e0211 */
[----:B------:R-:W-:Y:S01]  /*0f80*/  LOP3.LUT R10, R6, 0x20, RZ, 0xfc, !PT ;  /* 0x00000020060a7812 */ /* 0x000fe200078efcff */
[----:B------:R-:W-:Y:S01]  /*0f90*/  @!P5 IMAD.IADD R5, R5, 0x1, -R8 ;  /* 0x000000010505d824 */ /* 0x000fe200078e0a08 */
[----:B------:R-:W-:Y:S01]  /*0fa0*/  LOP3.LUT R224, R240, 0x1e, RZ, 0xfc, !PT ;  /* 0x0000001ef0e07812 */ /* 0x000fe200078efcff */
[----:B------:R-:W-:Y:S01]  /*0fb0*/  IMAD.MOV.U32 R29, RZ, RZ, R9 ;  /* 0x000000ffff1d7224 */ /* 0x000fe200078e0009 */
[----:B------:R-:W-:Y:S01]  /*0fc0*/  ISETP.GE.AND P3, PT, R10, RZ, PT ;  /* 0x000000ff0a00720c */ /* 0x000fe20003f66270 */
[C---:B------:R-:W-:Y:S01]  /*0fd0*/  IMAD R17, R8.reuse, R21, R20 ;  /* 0x0000001508117224 */ /* 0x040fe200078e0214 */
[C---:B------:R-:W-:Y:S01]  /*0fe0*/  ISETP.GT.U32.AND P5, PT, R8.reuse, R5, PT ;  /* 0x000000050800720c */ /* 0x040fe20003fa4070 */
[----:B------:R-:W-:Y:S01]  /*0ff0*/  @!P6 IMAD.MOV R29, RZ, RZ, -R29 ;  /* 0x000000ffff1de224 */ /* 0x000fe200078e0a1d */
[----:B------:R-:W-:Y:S01]  /*1000*/  ISETP.GT.U32.AND P6, PT, R8, R11, PT ;  /* 0x0000000b0800720c */ /* 0x000fe20003fc4070 */
[----:B------:R-:W-:Y:S01]  /*1010*/  IMAD.HI.U32 R12, R7, R22, RZ ;  /* 0x00000016070c7227 */ /* 0x000fe200078e00ff */
[----:B------:R-:W-:-:S02]  /*1020*/  IABS R21, R24 ;  /* 0x0000001800157213 */ /* 0x000fc40000000000 */
[----:B------:R-:W-:Y:S01]  /*1030*/  IABS R20, R10 ;  /* 0x0000000a00147213 */ /* 0x000fe20000000000 */
[----:B------:R-:W-:Y:S01]  /*1040*/  IMAD.HI.U32 R13, R7, R43, RZ ;  /* 0x0000002b070d7227 */ /* 0x000fe200078e00ff */
[----:B------:R-:W-:-:S03]  /*1050*/  LOP3.LUT R213, R215, 0x40, RZ, 0x3c, !PT ;  /* 0x00000040d7d57812 */ /* 0x000fc600078e3cff */
[----:B------:R-:W-:-:S04]  /*1060*/  IMAD.HI.U32 R10, R7, R21, RZ ;  /* 0x00000015070a7227 */ /* 0x000fc800078e00ff */
[--C-:B------:R-:W-:Y:S01]  /*1070*/  @!P5 IMAD.IADD R5, R5, 0x1, -R8.reuse ;  /* 0x000000010505d824 */ /* 0x100fe200078e0a08 */
[C---:B------:R-:W-:Y:S01]  /*1080*/  ISETP.GT.U32.AND P5, PT, R8.reuse, R17, PT ;  /* 0x000000110800720c */ /* 0x040fe20003fa4070 */
[----:B------:R-:W-:Y:S02]  /*1090*/  @!P6 IMAD.IADD R11, R11, 0x1, -R8 ;  /* 0x000000010b0be824 */ /* 0x000fe400078e0a08 */
[----:B------:R-:W-:Y:S02]  /*10a0*/  IMAD.MOV R10, RZ, RZ, -R10 ;  /* 0x000000ffff0a7224 */ /* 0x000fe400078e0a0a */
[----:B------:R-:W-:Y:S01]  /*10b0*/  IMAD.MOV R31, RZ, RZ, -R12 ;  /* 0x000000ffff1f7224 */ /* 0x000fe200078e0a0c */
[----:B------:R-:W-:Y:S01]  /*10c0*/  ISETP.GT.U32.AND P6, PT, R8, R11, PT ;  /* 0x0000000b0800720c */ /* 0x000fe20003fc4070 */
[----:B------:R-:W-:-:S04]  /*10d0*/  IMAD.HI.U32 R9, R7, R20, RZ ;  /* 0x0000001407097227 */ /* 0x000fc800078e00ff */
[----:B------:R-:W-:Y:S02]  /*10e0*/  IMAD.MOV R12, RZ, RZ, -R13 ;  /* 0x000000ffff0c7224 */ /* 0x000fe400078e0a0d */
[----:B------:R-:W-:Y:S02]  /*10f0*/  @!P5 IMAD.IADD R17, R17, 0x1, -R8 ;  /* 0x000000011111d824 */ /* 0x000fe400078e0a08 */
[C---:B------:R-:W-:Y:S02]  /*1100*/  IMAD R13, R8.reuse, R10, R21 ;  /* 0x0000000a080d7224 */ /* 0x040fe400078e0215 */
[C---:B------:R-:W-:Y:S01]  /*1110*/  IMAD R21, R8.reuse, R31, R22 ;  /* 0x0000001f08157224 */ /* 0x040fe200078e0216 */
[----:B------:R-:W-:Y:S01]  /*1120*/  ISETP.GT.U32.AND P5, PT, R8, R17, PT ;  /* 0x000000110800720c */ /* 0x000fe20003fa4070 */
[----:B------:R-:W-:Y:S01]  /*1130*/  IMAD.MOV R9, RZ, RZ, -R9 ;  /* 0x000000ffff097224 */ /* 0x000fe200078e0a09 */
[----:B------:R-:W-:Y:S01]  /*1140*/  IABS R22, R36 ;  /* 0x0000002400167213 */ /* 0x000fe20000000000 */
[----:B------:R-:W-:-:S02]  /*1150*/  @!P6 IMAD.IADD R11, R11, 0x1, -R8 ;  /* 0x000000010b0be824 */ /* 0x000fc400078e0a08 */
[----:B------:R-:W-:Y:S02]  /*1160*/  IMAD.MOV.U32 R31, RZ, RZ, R5 ;  /* 0x000000ffff1f7224 */ /* 0x000fe400078e0005 */
[C---:B------:R-:W-:Y:S02]  /*1170*/  IMAD R9, R8.reuse, R9, R20 ;  /* 0x0000000908097224 */ /* 0x040fe400078e0214 */
[----:B------:R-:W-:Y:S02]  /*1180*/  IMAD.MOV.U32 R33, RZ, RZ, R11 ;  /* 0x000000ffff217224 */ /* 0x000fe400078e000b */
[----:B------:R-:W-:Y:S01]  /*1190*/  @!P4 IMAD.MOV R31, RZ, RZ, -R31 ;  /* 0x000000ffff1fc224 */ /* 0x000fe200078e0a1f */
[C---:B------:R-:W-:Y:S01]  /*11a0*/  ISETP.GT.U32.AND P4, PT, R8.reuse, R13, PT ;  /* 0x0000000d0800720c */ /* 0x040fe20003f84070 */
[----:B------:R-:W-:Y:S01]  /*11b0*/  @!P0 IMAD.MOV R33, RZ, RZ, -R33 ;  /* 0x000000ffff218224 */ /* 0x000fe200078e0a21 */
[C---:B------:R-:W-:Y:S01]  /*11c0*/  ISETP.GT.U32.AND P6, PT, R8.reuse, R9, PT ;  /* 0x000000090800720c */ /* 0x040fe20003fc4070 */
[----:B------:R-:W-:Y:S01]  /*11d0*/  IMAD.HI.U32 R20, R7, R45, RZ ;  /* 0x0000002d07147227 */ /* 0x000fe200078e00ff */
[----:B------:R-:W-:-:S03]  /*11e0*/  ISETP.GT.U32.AND P0, PT, R8, R21, PT ;  /* 0x000000150800720c */ /* 0x000fc60003f04070 */
[C---:B------:R-:W-:Y:S01]  /*11f0*/  IMAD R43, R8.reuse, R12, R43 ;  /* 0x0000000c082b7224 */ /* 0x040fe200078e022b */
[----:B------:R-:W-:Y:S01]  /*1200*/  IABS R12, R32 ;  /* 0x00000020000c7213 */ /* 0x000fe20000000000 */
[----:B------:R-:W-:Y:S02]  /*1210*/  IMAD.MOV R20, RZ, RZ, -R20 ;  /* 0x000000ffff147224 */ /* 0x000fe400078e0a14 */
[--C-:B------:R-:W-:Y:S01]  /*1220*/  @!P5 IMAD.IADD R17, R17, 0x1, -R8.reuse ;  /* 0x000000011111d824 */ /* 0x100fe200078e0a08 */
[C---:B------:R-:W-:Y:S01]  /*1230*/  ISETP.GT.U32.AND P5, PT, R8.reuse, R43, PT ;  /* 0x0000002b0800720c */ /* 0x040fe20003fa4070 */
[C---:B------:R-:W-:Y:S01]  /*1240*/  IMAD R45, R8.reuse, R20, R45 ;  /* 0x00000014082d7224 */ /* 0x040fe200078e022d */
[----:B------:R-:W-:Y:S01]  /*1250*/  IABS R20, R34 ;  /* 0x0000002200147213 */ /* 0x000fe20000000000 */
[--C-:B------:R-:W-:Y:S02]  /*1260*/  @!P4 IMAD.IADD R13, R13, 0x1, -R8.reuse ;  /* 0x000000010d0dc824 */ /* 0x100fe400078e0a08 */
[--C-:B------:R-:W-:Y:S01]  /*1270*/  @!P6 IMAD.IADD R9, R9, 0x1, -R8.reuse ;  /* 0x000000010909e824 */ /* 0x100fe200078e0a08 */
[C---:B------:R-:W-:Y:S01]  /*1280*/  ISETP.GT.U32.AND P6, PT, R8.reuse, R45, PT ;  /* 0x0000002d0800720c */ /* 0x040fe20003fc4070 */
[----:B------:R-:W-:Y:S01]  /*1290*/  @!P0 IMAD.IADD R21, R21, 0x1, -R8 ;  /* 0x0000000115158824 */ /* 0x000fe200078e0a08 */
[C---:B------:R-:W-:Y:S01]  /*12a0*/  ISETP.GT.U32.AND P0, PT, R8.reuse, R13, PT ;  /* 0x0000000d0800720c */ /* 0x040fe20003f04070 */
[----:B------:R-:W-:Y:S01]  /*12b0*/  IMAD.HI.U32 R10, R7, R20, RZ ;  /* 0x00000014070a7227 */ /* 0x000fe200078e00ff */
[----:B------:R-:W-:-:S03]  /*12c0*/  ISETP.GT.U32.AND P4, PT, R8, R9, PT ;  /* 0x000000090800720c */ /* 0x000fc60003f84070 */
[----:B------:R-:W-:-:S04]  /*12d0*/  IMAD.HI.U32 R11, R7, R22, RZ ;  /* 0x00000016070b7227 */ /* 0x000fc800078e00ff */
[----:B------:R-:W-:-:S04]  /*12e0*/  IMAD.HI.U32 R5, R7, R12, RZ ;  /* 0x0000000c07057227 */ /* 0x000fc800078e00ff */
[----:B------:R-:W-:Y:S02]  /*12f0*/  IMAD.MOV R37, RZ, RZ, -R10 ;  /* 0x000000ffff257224 */ /* 0x000fe400078e0a0a */
[----:B------:R-:W-:Y:S01]  /*1300*/  @!P5 IMAD.IADD R43, R43, 0x1, -R8 ;  /* 0x000000012b2bd824 */ /* 0x000fe200078e0a08 */
[C---:B------:R-:W-:Y:S01]  /*1310*/  ISETP.GT.U32.AND P5, PT, R8.reuse, R21, PT ;  /* 0x000000150800720c */ /* 0x040fe20003fa4070 */
[----:B------:R-:W-:Y:S02]  /*1320*/  IMAD.MOV R39, RZ, RZ, -R11 ;  /* 0x000000ffff277224 */ /* 0x000fe400078e0a0b */
[----:B------:R-:W-:Y:S02]  /*1330*/  IMAD.MOV R5, RZ, RZ, -R5 ;  /* 0x000000ffff057224 */ /* 0x000fe400078e0a05 */
[----:B------:R-:W-:Y:S01]  /*1340*/  IMAD R11, R8, R37, R20 ;  /* 0x00000025080b7224 */ /* 0x000fe200078e0214 */
[----:B------:R-:W-:Y:S01]  /*1350*/  LOP3.LUT R20, R6, 0x44, RZ, 0xfc, !PT ;  /* 0x0000004406147812 */ /* 0x000fe200078efcff */
[----:B------:R-:W-:-:S02]  /*1360*/  IMAD R5, R8, R5, R12 ;  /* 0x0000000508057224 */ /* 0x000fc400078e020c */
[--C-:B------:R-:W-:Y:S01]  /*1370*/  @!P0 IMAD.IADD R13, R13, 0x1, -R8.reuse ;  /* 0x000000010d0d8824 */ /* 0x100fe200078e0a08 */
[C---:B------:R-:W-:Y:S01]  /*1380*/  ISETP.GT.U32.AND P0, PT, R8.reuse, R11, PT ;  /* 0x0000000b0800720c */ /* 0x040fe20003f04070 */
[--C-:B------:R-:W-:Y:S01]  /*1390*/  @!P4 IMAD.IADD R9, R9, 0x1, -R8.reuse ;  /* 0x000000010909c824 */ /* 0x100fe200078e0a08 */
[C---:B------:R-:W-:Y:S01]  /*13a0*/  ISETP.GT.U32.AND P4, PT, R8.reuse, R5, PT ;  /* 0x000000050800720c */ /* 0x040fe20003f84070 */
[----:B------:R-:W-:Y:S01]  /*13b0*/  IMAD.MOV.U32 R35, RZ, RZ, R17 ;  /* 0x000000ffff237224 */ /* 0x000fe200078e0011 */
[----:B------:R-:W-:Y:S01]  /*13c0*/  IABS R12, R20 ;  /* 0x00000014000c7213 */ /* 0x000fe20000000000 */
[--C-:B------:R-:W-:Y:S01]  /*13d0*/  @!P6 IMAD.IADD R45, R45, 0x1, -R8.reuse ;  /* 0x000000012d2de824 */ /* 0x100fe200078e0a08 */
[----:B------:R-:W-:Y:S01]  /*13e0*/  ISETP.GT.U32.AND P6, PT, R8, R43, PT ;  /* 0x0000002b0800720c */ /* 0x000fe20003fc4070 */
[----:B------:R-:W-:Y:S01]  /*13f0*/  @!P5 IMAD.IADD R21, R21, 0x1, -R8 ;  /* 0x000000011515d824 */ /* 0x000fe200078e0a08 */
[----:B------:R-:W-:Y:S01]  /*1400*/  ISETP.GE.AND P5, PT, R24, RZ, PT ;  /* 0x000000ff1800720c */ /* 0x000fe20003fa6270 */
[----:B------:R-:W-:Y:S01]  /*1410*/  @!P1 IMAD.MOV R35, RZ, RZ, -R35 ;  /* 0x000000ffff239224 */ /* 0x000fe200078e0a23 */
[C---:B------:R-:W-:Y:S01]  /*1420*/  ISETP.GT.U32.AND P1, PT, R8.reuse, R45, PT ;  /* 0x0000002d0800720c */ /* 0x040fe20003f24070 */
[----:B------:R-:W-:Y:S01]  /*1430*/  IMAD R17, R8, R39, R22 ;  /* 0x0000002708117224 */ /* 0x000fe200078e0216 */
[----:B------:R-:W-:Y:S01]  /*1440*/  LOP3.LUT R24, R6, 0x54, RZ, 0xfc, !PT ;  /* 0x0000005406187812 */ /* 0x000fe200078efcff */
[----:B------:R-:W-:Y:S01]  /*1450*/  @!P0 IMAD.IADD R11, R11, 0x1, -R8 ;  /* 0x000000010b0b8824 */ /* 0x000fe200078e0a08 */
[----:B------:R-:W-:Y:S01]  /*1460*/  ISETP.GE.AND P0, PT, R30, RZ, PT ;  /* 0x000000ff1e00720c */ /* 0x000fe20003f06270 */
[----:B------:R-:W-:Y:S01]  /*1470*/  IMAD.MOV.U32 R39, RZ, RZ, R13 ;  /* 0x000000ffff277224 */ /* 0x000fe200078e000d */
[----:B------:R-:W-:Y:S01]  /*1480*/  IABS R22, R24 ;  /* 0x0000001800167213 */ /* 0x000fe20000000000 */
[----:B------:R-:W-:Y:S01]  /*1490*/  IMAD.HI.U32 R10, R7, R53, RZ ;  /* 0x00000035070a7227 */ /* 0x000fe200078e00ff */
[----:B------:R-:W-:-:S03]  /*14a0*/  LOP3.LUT R30, R6, 0x60, RZ, 0xfc, !PT ;  /* 0x00000060061e7812 */ /* 0x000fc600078efcff */
[----:B------:R-:W-:Y:S01]  /*14b0*/  @!P4 IMAD.IADD R5, R5, 0x1, -R8 ;  /* 0x000000010505c824 */ /* 0x000fe200078e0a08 */
[----:B------:R-:W-:Y:S01]  /*14c0*/  ISETP.GE.AND P4, PT, R28, RZ, PT ;  /* 0x000000ff1c00720c */ /* 0x000fe20003f86270 */
[----:B------:R-:W-:Y:S01]  /*14d0*/  @!P5 IMAD.MOV R39, RZ, RZ, -R39 ;  /* 0x000000ffff27d224 */ /* 0x000fe200078e0a27 */
[----:B------:R-:W-:Y:S01]  /*14e0*/  ISETP.GT.U32.AND P5, PT, R8, R11, PT ;  /* 0x0000000b0800720c */ /* 0x000fe20003fa4070 */
[----:B------:R-:W-:Y:S01]  /*14f0*/  IMAD.MOV R10, RZ, RZ, -R10 ;  /* 0x000000ffff0a7224 */ /* 0x000fe200078e0a0a */
[----:B------:R-:W-:Y:S01]  /*1500*/  LOP3.LUT R28, R6, 0x5c, RZ, 0xfc, !PT ;  /* 0x0000005c061c7812 */ /* 0x000fe200078efcff */
[--C-:B------:R-:W-:Y:S01]  /*1510*/  @!P1 IMAD.IADD R45, R45, 0x1, -R8.reuse ;  /* 0x000000012d2d9824 */ /* 0x100fe200078e0a08 */
[----:B------:R-:W-:Y:S01]  /*1520*/  ISETP.GE.AND P1, PT, R26, RZ, PT ;  /* 0x000000ff1a00720c */ /* 0x000fe20003f26270 */
[----:B------:R-:W-:Y:S01]  /*1530*/  IMAD R53, R8, R10, R53 ;  /* 0x0000000a08357224 */ /* 0x000fe200078e0235 */
[----:B------:R-:W-:Y:S01]  /*1540*/  LOP3.LUT R26, R6, 0x58, RZ, 0xfc, !PT ;  /* 0x00000058061a7812 */ /* 0x000fe200078efcff */
[----:B------:R-:W-:Y:S01]  /*1550*/  @!P6 IMAD.IADD R43, R43, 0x1, -R8 ;  /* 0x000000012b2be824 */ /* 0x000fe200078e0a08 */
[----:B------:R-:W-:Y:S01]  /*1560*/  ISETP.GT.U32.AND P6, PT, R8, R17, PT ;  /* 0x000000110800720c */ /* 0x000fe20003fc4070 */
[----:B------:R-:W-:Y:S01]  /*1570*/  IMAD.MOV.U32 R10, RZ, RZ, R12 ;  /* 0x000000ffff0a7224 */ /* 0x000fe200078e000c */
[----:B------:R-:W-:Y:S01]  /*1580*/  LOP3.LUT R12, R6, 0x4c, RZ, 0xfc, !PT ;  /* 0x0000004c060c7812 */ /* 0x000fe200078efcff */
[----:B------:R-:W-:Y:S01]  /*1590*/  @!P0 IMAD.MOV R45, RZ, RZ, -R45 ;  /* 0x000000ffff2d8224 */ /* 0x000fe200078e0a2d */
[----:B------:R-:W-:Y:S01]  /*15a0*/  ISETP.GE.AND P0, PT, R34, RZ, PT ;  /* 0x000000ff2200720c */ /* 0x000fe20003f06270 */
[----:B------:R-:W-:Y:S01]  /*15b0*/  IMAD.MOV.U32 R37, RZ, RZ, R9 ;  /* 0x000000ffff257224 */ /* 0x000fe200078e0009 */
[----:B------:R-:W-:Y:S01]  /*15c0*/  LOP3.LUT R34, R6, 0x68, RZ, 0xfc, !PT ;  /* 0x0000006806227812 */ /* 0x000fe200078efcff */
[----:B------:R-:W-:Y:S01]  /*15d0*/  IMAD.HI.U32 R9, R7, R10, RZ ;  /* 0x0000000a07097227 */ /* 0x000fe200078e00ff */
[----:B------:R-:W-:-:S02]  /*15e0*/  IABS R69, R30 ;  /* 0x0000001e00457213 */ /* 0x000fc40000000000 */
[----:B------:R-:W-:Y:S01]  /*15f0*/  IABS R73, R34 ;  /* 0x0000002200497213 */ /* 0x000fe20000000000 */
[----:B------:R-:W-:Y:S01]  /*1600*/  @!P4 IMAD.MOV R43, RZ, RZ, -R43 ;  /* 0x000000ffff2bc224 */ /* 0x000fe200078e0a2b */
[----:B------:R-:W-:Y:S01]  /*1610*/  ISETP.GT.U32.AND P4, PT, R8, R53, PT ;  /* 0x000000350800720c */ /* 0x000fe20003f84070 */
[----:B------:R-:W-:Y:S02]  /*1620*/  IMAD.MOV R9, RZ, RZ, -R9 ;  /* 0x000000ffff097224 */ /* 0x000fe400078e0a09 */
[----:B------:R-:W-:Y:S01]  /*1630*/  @!P5 IMAD.IADD R11, R11, 0x1, -R8 ;  /* 0x000000010b0bd824 */ /* 0x000fe200078e0a08 */
[----:B------:R-:W-:Y:S01]  /*1640*/  ISETP.GE.AND P5, PT, R38, RZ, PT ;  /* 0x000000ff2600720c */ /* 0x000fe20003fa6270 */
[----:B------:R-:W-:Y:S01]  /*1650*/  IMAD R9, R8, R9, R10 ;  /* 0x0000000908097224 */ /* 0x000fe200078e020a */
[----:B------:R-:W-:Y:S01]  /*1660*/  LOP3.LUT R10, R6, 0x48, RZ, 0xfc, !PT ;  /* 0x00000048060a7812 */ /* 0x000fe200078efcff */
[----:B------:R-:W-:Y:S02]  /*1670*/  IMAD.MOV.U32 R49, RZ, RZ, R11 ;  /* 0x000000ffff317224 */ /* 0x000fe400078e000b */
[----:B------:R-:W-:Y:S01]  /*1680*/  @!P3 IMAD.MOV R37, RZ, RZ, -R37 ;  /* 0x000000ffff25b224 */ /* 0x000fe200078e0a25 */
[C---:B------:R-:W-:Y:S01]  /*1690*/  ISETP.GT.U32.AND P3, PT, R8.reuse, R5, PT ;  /* 0x000000050800720c */ /* 0x040fe20003f64070 */
[--C-:B------:R-:W-:Y:S01]  /*16a0*/  @!P6 IMAD.IADD R17, R17, 0x1, -R8.reuse ;  /* 0x000000011111e824 */ /* 0x100fe200078e0a08 */
[----:B------:R-:W-:Y:S01]  /*16b0*/  IABS R13, R10 ;  /* 0x0000000a000d7213 */ /* 0x000fe20000000000 */
[----:B------:R-:W-:Y:S01]  /*16c0*/  @!P0 IMAD.MOV R49, RZ, RZ, -R49 ;  /* 0x000000ffff318224 */ /* 0x000fe200078e0a31 */
[C---:B------:R-:W-:Y:S01]  /*16d0*/  ISETP.GT.U32.AND P0, PT, R8.reuse, R9, PT ;  /* 0x000000090800720c */ /* 0x040fe20003f04070 */
[----:B------:R-:W-:Y:S01]  /*16e0*/  @!P4 IMAD.IADD R53, R53, 0x1, -R8 ;  /* 0x000000013535c824 */ /* 0x000fe200078e0a08 */
[----:B------:R-:W-:Y:S01]  /*16f0*/  ISETP.GT.U32.AND P6, PT, R8, R17, PT ;  /* 0x000000110800720c */ /* 0x000fe20003fc4070 */
[----:B------:R-:W-:-:S02]  /*1700*/  IMAD.MOV.U32 R41, RZ, RZ, R21 ;  /* 0x000000ffff297224 */ /* 0x000fc400078e0015 */
[----:B------:R-:W-:Y:S01]  /*1710*/  IMAD R3, R240, c[0x0][0x188], RZ ;  /* 0x00006200f0037a24 */ /* 0x000fe200078e02ff */
[----:B------:R-:W-:Y:S01]  /*1720*/  ISETP.GT.U32.AND P4, PT, R8, R53, PT ;  /* 0x000000350800720c */ /* 0x000fe20003f84070 */
[----:B------:R-:W-:Y:S01]  /*1730*/  @!P1 IMAD.MOV R41, RZ, RZ, -R41 ;  /* 0x000000ffff299224 */ /* 0x000fe200078e0a29 */
[----:B------:R-:W-:Y:S01]  /*1740*/  ISETP.GE.AND P1, PT, R32, RZ, PT ;  /* 0x000000ff2000720c */ /* 0x000fe20003f26270 */
[--C-:B------:R-:W-:Y:S01]  /*1750*/  @!P3 IMAD.IADD R5, R5, 0x1, -R8.reuse ;  /* 0x000000010505b824 */ /* 0x100fe200078e0a08 */
[----:B------:R-:W-:Y:S02]  /*1760*/  ISETP.GE.AND P3, PT, R36, RZ, PT ;  /* 0x000000ff2400720c */ /* 0x000fe40003f66270 */
[----:B------:R-:W-:Y:S01]  /*1770*/  LOP3.LUT R32, R6, 0x64, RZ, 0xfc, !PT ;  /* 0x0000006406207812 */ /* 0x000fe200078efcff */
[--C-:B------:R-:W-:Y:S02]  /*1780*/  @!P0 IMAD.IADD R9, R9, 0x1, -R8.reuse ;  /* 0x0000000109098824 */ /* 0x100fe400078e0a08 */
[--C-:B------:R-:W-:Y:S01]  /*1790*/  @!P6 IMAD.IADD R17, R17, 0x1, -R8.reuse ;  /* 0x000000011111e824 */ /* 0x100fe200078e0a08 */
[----:B------:R-:W-:Y:S01]  /*17a0*/  ISETP.GE.AND P6, PT, R20, RZ, PT ;  /* 0x000000ff1400720c */ /* 0x000fe20003fc6270 */
[----:B------:R-:W-:Y:S01]  /*17b0*/  IMAD.MOV.U32 R47, RZ, RZ, R5 ;  /* 0x000000ffff2f7224 */ /* 0x000fe200078e0005 */
[----:B------:R-:W-:Y:S01]  /*17c0*/  LOP3.LUT R5, R6, 0x50, RZ, 0xfc, !PT ;  /* 0x0000005006057812 */ /* 0x000fe200078efcff */
[----:B------:R-:W-:Y:S01]  /*17d0*/  IMAD.MOV.U32 R51, RZ, RZ, R17 ;  /* 0x000000ffff337224 */ /* 0x000fe200078e0011 */
[----:B------:R-:W-:Y:S01]  /*17e0*/  ISETP.GT.U32.AND P0, PT, R8, R9, PT ;  /* 0x000000090800720c */ /* 0x000fe20003f04070 */
[----:B------:R-:W-:Y:S01]  /*17f0*/  @!P4 IMAD.IADD R53, R53, 0x1, -R8 ;  /* 0x000000013535c824 */ /* 0x000fe200078e0a08 */
[----:B------:R-:W-:Y:S01]  /*1800*/  IABS R17, R12 ;  /* 0x0000000c00117213 */ /* 0x000fe20000000000 */
[----:B------:R-:W-:Y:S01]  /*1810*/  @!P1 IMAD.MOV R47, RZ, RZ, -R47 ;  /* 0x000000ffff2f9224 */ /* 0x000fe200078e0a2f */
[----:B------:R-:W-:Y:S01]  /*1820*/  IABS R20, R5 ;  /* 0x0000000500147213 */ /* 0x000fe20000000000 */
[----:B------:R-:W-:Y:S01]  /*1830*/  @!P3 IMAD.MOV R51, RZ, RZ, -R51 ;  /* 0x000000ffff33b224 */ /* 0x000fe200078e0a33 */
[----:B------:R-:W-:Y:S01]  /*1840*/  ISETP.GE.AND P4, PT, R5, RZ, PT ;  /* 0x000000ff0500720c */ /* 0x000fe20003f86270 */
[----:B------:R-:W-:Y:S01]  /*1850*/  IMAD.HI.U32 R5, R7, R13, RZ ;  /* 0x0000000d07057227 */ /* 0x000fe200078e00ff */
[----:B------:R-:W-:-:S02]  /*1860*/  ISETP.GE.AND P1, PT, R10, RZ, PT ;  /* 0x000000ff0a00720c */ /* 0x000fc40003f26270 */
[----:B------:R-:W-:Y:S01]  /*1870*/  ISETP.GE.AND P3, PT, R12, RZ, PT ;  /* 0x000000ff0c00720c */ /* 0x000fe20003f66270 */
[----:B------:R-:W-:Y:S01]  /*1880*/  IMAD.HI.U32 R10, R7, R17, RZ ;  /* 0x00000011070a7227 */ /* 0x000fe200078e00ff */
[----:B------:R-:W-:-:S03]  /*1890*/  IABS R71, R32 ;  /* 0x0000002000477213 */ /* 0x000fc60000000000 */
[----:B------:R-:W-:-:S04]  /*18a0*/  IMAD.HI.U32 R12, R7, R22, RZ ;  /* 0x00000016070c7227 */ /* 0x000fc800078e00ff */
[----:B------:R-:W-:Y:S02]  /*18b0*/  IMAD.MOV R5, RZ, RZ, -R5 ;  /* 0x000000ffff057224 */ /* 0x000fe400078e0a05 */
[----:B------:R-:W-:-:S04]  /*18c0*/  IMAD.HI.U32 R11, R7, R20, RZ ;  /* 0x00000014070b7227 */ /* 0x000fc800078e00ff */
[----:B------:R-:W-:Y:S02]  /*18d0*/  IMAD.MOV R10, RZ, RZ, -R10 ;  /* 0x000000ffff0a7224 */ /* 0x000fe400078e0a0a */
[----:B------:R-:W-:Y:S02]  /*18e0*/  IMAD.MOV R55, RZ, RZ, -R12 ;  /* 0x000000ffff377224 */ /* 0x000fe400078e0a0c */
[C---:B------:R-:W-:Y:S02]  /*18f0*/  IMAD R5, R8.reuse, R5, R13 ;  /* 0x0000000508057224 */ /* 0x040fe400078e020d */
[----:B------:R-:W-:Y:S02]  /*1900*/  @!P0 IMAD.IADD R9, R9, 0x1, -R8 ;  /* 0x0000000109098824 */ /* 0x000fe400078e0a08 */
[----:B------:R-:W-:Y:S01]  /*1910*/  IMAD.MOV R21, RZ, RZ, -R11 ;  /* 0x000000ffff157224 */ /* 0x000fe200078e0a0b */
[C---:B------:R-:W-:Y:S01]  /*1920*/  ISETP.GT.U32.AND P0, PT, R8.reuse, R5, PT ;  /* 0x000000050800720c */ /* 0x040fe20003f04070 */
[----:B------:R-:W-:-:S02]  /*1930*/  IMAD R11, R8, R10, R17 ;  /* 0x0000000a080b7224 */ /* 0x000fc400078e0211 */
[C---:B------:R-:W-:Y:S01]  /*1940*/  IMAD R17, R8.reuse, R55, R22 ;  /* 0x0000003708117224 */ /* 0x040fe200078e0216 */
[----:B------:R-:W-:Y:S01]  /*1950*/  IABS R22, R26 ;  /* 0x0000001a00167213 */ /* 0x000fe20000000000 */
[----:B------:R-:W-:Y:S02]  /*1960*/  IMAD.MOV.U32 R55, RZ, RZ, R9 ;  /* 0x000000ffff377224 */ /* 0x000fe400078e0009 */
[C---:B------:R-:W-:Y:S02]  /*1970*/  IMAD R13, R8.reuse, R21, R20 ;  /* 0x00000015080d7224 */ /* 0x040fe400078e0214 */
[----:B------:R-:W-:Y:S01]  /*1980*/  @!P6 IMAD.MOV R55, RZ, RZ, -R55 ;  /* 0x000000ffff37e224 */ /* 0x000fe200078e0a37 */
[----:B------:R-:W-:Y:S01]  /*1990*/  ISETP.GT.U32.AND P6, PT, R8, R11, PT ;  /* 0x0000000b0800720c */ /* 0x000fe20003fc4070 */
[----:B------:R-:W-:Y:S01]  /*19a0*/  @!P5 IMAD.MOV R53, RZ, RZ, -R53 ;  /* 0x000000ffff35d224 */ /* 0x000fe200078e0a35 */
[----:B------:R-:W-:Y:S01]  /*19b0*/  ISETP.GE.AND P5, PT, R24, RZ, PT ;  /* 0x000000ff1800720c */ /* 0x000fe20003fa6270 */
[----:B------:R-:W-:Y:S01]  /*19c0*/  @!P0 IMAD.IADD R5, R5, 0x1, -R8 ;  /* 0x0000000105058824 */ /* 0x000fe200078e0a08 */
[----:B------:R-:W-:Y:S01]  /*19d0*/  IABS R24, R28 ;  /* 0x0000001c00187213 */ /* 0x000fe20000000000 */
[----:B------:R-:W-:-:S03]  /*19e0*/  IMAD.HI.U32 R9, R7, R22, RZ ;  /* 0x0000001607097227 */ /* 0x000fc600078e00ff */
[----:B------:R-:W-:Y:S01]  /*19f0*/  ISETP.GT.U32.AND P0, PT, R8, R5, PT ;  /* 0x000000050800720c */ /* 0x000fe20003f04070 */
[----:B------:R-:W-:-:S04]  /*1a00*/  IMAD.HI.U32 R10, R7, R24, RZ ;  /* 0x00000018070a7227 */ /* 0x000fc800078e00ff */
[----:B------:R-:W-:Y:S02]  /*1a10*/  @!P6 IMAD.IADD R11, R11, 0x1, -R8 ;  /* 0x000000010b0be824 */ /* 0x000fe400078e0a08 */
[----:B------:R-:W-:-:S03]  /*1a20*/  IMAD.HI.U32 R20, R7, R71, RZ ;  /* 0x0000004707147227 */ /* 0x000fc600078e00ff */
[----:B------:R-:W-:Y:S01]  /*1a30*/  ISETP.GT.U32.AND P6, PT, R8, R11, PT ;  /* 0x0000000b0800720c */ /* 0x000fe20003fc4070 */
[----:B------:R-:W-:-:S04]  /*1a40*/  IMAD.HI.U32 R21, R7, R73, RZ ;  /* 0x0000004907157227 */ /* 0x000fc800078e00ff */
[----:B------:R-:W-:Y:S01]  /*1a50*/  @!P0 IMAD.IADD R5, R5, 0x1, -R8 ;  /* 0x0000000105058824 */ /* 0x000fe200078e0a08 */
[C---:B------:R-:W-:Y:S01]  /*1a60*/  ISETP.GT.U32.AND P0, PT, R8.reuse, R13, PT ;  /* 0x0000000d0800720c */ /* 0x040fe20003f04070 */
[----:B------:R-:W-:Y:S02]  /*1a70*/  IMAD.MOV R57, RZ, RZ, -R10 ;  /* 0x000000ffff397224 */ /* 0x000fe400078e0a0a */
[----:B------:R-:W-:Y:S02]  /*1a80*/  IMAD.MOV R9, RZ, RZ, -R9 ;  /* 0x000000ffff097224 */ /* 0x000fe400078e0a09 */
[----:B------:R-:W-:Y:S02]  /*1a90*/  IMAD.MOV R20, RZ, RZ, -R20 ;  /* 0x000000ffff147224 */ /* 0x000fe400078e0a14 */
[----:B------:R-:W-:Y:S01]  /*1aa0*/  @!P6 IMAD.IADD R11, R11, 0x1, -R8 ;  /* 0x000000010b0be824 */ /* 0x000fe200078e0a08 */
[----:B------:R-:W-:Y:S01]  /*1ab0*/  ISETP.GT.U32.AND P6, PT, R8, R17, PT ;  /* 0x000000110800720c */ /* 0x000fe20003fc4070 */
[----:B------:R-:W-:-:S02]  /*1ac0*/  IMAD.MOV R10, RZ, RZ, -R21 ;  /* 0x000000ffff0a7224 */ /* 0x000fc400078e0a15 */
[----:B------:R-:W-:Y:S01]  /*1ad0*/  IMAD R21, R8, R57, R24 ;  /* 0x0000003908157224 */ /* 0x000fe200078e0218 */
[----:B------:R-:W-:Y:S01]  /*1ae0*/  LOP3.LUT R24, R6, 0x74, RZ, 0xfc, !PT ;  /* 0x0000007406187812 */ /* 0x000fe200078efcff */
[----:B------:R-:W-:-:S03]  /*1af0*/  IMAD.HI.U32 R12, R7, R69, RZ ;  /* 0x00000045070c7227 */ /* 0x000fc600078e00ff */
[----:B------:R-:W-:Y:S01]  /*1b00*/  IABS R79, R24 ;  /* 0x00000018004f7213 */ /* 0x000fe20000000000 */
[----:B------:R-:W-:Y:S01]  /*1b10*/  IMAD R9, R8, R9, R22 ;  /* 0x0000000908097224 */ /* 0x000fe200078e0216 */
[----:B------:R-:W-:Y:S01]  /*1b20*/  LOP3.LUT R22, R6, 0x70, RZ, 0xfc, !PT ;  /* 0x0000007006167812 */ /* 0x000fe200078efcff */
[----:B------:R-:W-:Y:S01]  /*1b30*/  IMAD R71, R8, R20, R71 ;  /* 0x0000001408477224 */ /* 0x000fe200078e0247 */
[----:B------:R-:W-:Y:S01]  /*1b40*/  LOP3.LUT R20, R6, 0x6c, RZ, 0xfc, !PT ;  /* 0x0000006c06147812 */ /* 0x000fe200078efcff */
[----:B------:R-:W-:Y:S02]  /*1b50*/  @!P0 IMAD.IADD R13, R13, 0x1, -R8 ;  /* 0x000000010d0d8824 */ /* 0x000fe400078e0a08 */
[----:B------:R-:W-:Y:S02]  /*1b60*/  IMAD.MOV.U32 R57, RZ, RZ, R5 ;  /* 0x000000ffff397224 */ /* 0x000fe400078e0005 */
[----:B------:R-:W-:Y:S01]  /*1b70*/  IMAD.MOV R12, RZ, RZ, -R12 ;  /* 0x000000ffff0c7224 */ /* 0x000fe200078e0a0c */
[C---:B------:R-:W-:Y:S01]  /*1b80*/  ISETP.GT.U32.AND P0, PT, R8.reuse, R13, PT ;  /* 0x0000000d0800720c */ /* 0x040fe20003f04070 */
[----:B------:R-:W-:Y:S01]  /*1b90*/  @!P1 IMAD.MOV R57, RZ, RZ, -R57 ;  /* 0x000000ffff399224 */ /* 0x000fe200078e0a39 */
[C---:B------:R-:W-:Y:S01]  /*1ba0*/  ISETP.GT.U32.AND P1, PT, R8.reuse, R9, PT ;  /* 0x000000090800720c */ /* 0x040fe20003f24070 */
[----:B------:R-:W-:Y:S01]  /*1bb0*/  @!P6 IMAD.IADD R17, R17, 0x1, -R8 ;  /* 0x000000011111e824 */ /* 0x000fe200078e0a08 */
[----:B------:R-:W-:Y:S01]  /*1bc0*/  ISETP.GT.U32.AND P6, PT, R8, R71, PT ;  /* 0x000000470800720c */ /* 0x000fe20003fc4070 */
[----:B------:R-:W-:-:S02]  /*1bd0*/  IMAD.MOV.U32 R59, RZ, RZ, R11 ;  /* 0x000000ffff3b7224 */ /* 0x000fc400078e000b */
[----:B------:R-:W-:Y:S01]  /*1be0*/  IMAD R69, R8, R12, R69 ;  /* 0x0000000c08457224 */ /* 0x000fe200078e0245 */
[----:B------:R-:W-:Y:S01]  /*1bf0*/  LOP3.LUT R12, R6, 0x78, RZ, 0xfc, !PT ;  /* 0x00000078060c7812 */ /* 0x000fe200078efcff */
[----:B------:R-:W-:Y:S01]  /*1c00*/  @!P3 IMAD.MOV R59, RZ, RZ, -R59 ;  /* 0x000000ffff3bb224 */ /* 0x000fe200078e0a3b */
[----:B------:R-:W-:Y:S01]  /*1c10*/  IABS R6, R20 ;  /* 0x0000001400067213 */ /* 0x000fe20000000000 */
[C---:B------:R-:W-:Y:S01]  /*1c20*/  IMAD R73, R8.reuse, R10, R73 ;  /* 0x0000000a08497224 */ /* 0x040fe200078e0249 */
[C---:B------:R-:W-:Y:S01]  /*1c30*/  ISETP.GT.U32.AND P3, PT, R8.reuse, R21, PT ;  /* 0x000000150800720c */ /* 0x040fe20003f64070 */
[--C-:B------:R-:W-:Y:S01]  /*1c40*/  @!P0 IMAD.IADD R13, R13, 0x1, -R8.reuse ;  /* 0x000000010d0d8824 */ /* 0x100fe200078e0a08 */
[C---:B------:R-:W-:Y:S01]  /*1c50*/  ISETP.GT.U32.AND P0, PT, R8.reuse, R69, PT ;  /* 0x000000450800720c */ /* 0x040fe20003f04070 */
[----:B------:R-:W-:Y:S01]  /*1c60*/  IMAD.HI.U32 R5, R7, R6, RZ ;  /* 0x0000000607057227 */ /* 0x000fe200078e00ff */
[----:B------:R-:W-:Y:S02]  /*1c70*/  IABS R10, R22 ;  /* 0x00000016000a7213 */ /* 0x000fe40000000000 */
[----:B------:R-:W-:Y:S01]  /*1c80*/  IABS R81, R12 ;  /* 0x0000000c00517213 */ /* 0x000fe20000000000 */
[--C-:B------:R-:W-:Y:S01]  /*1c90*/  @!P1 IMAD.IADD R9, R9, 0x1, -R8.reuse ;  /* 0x0000000109099824 */ /* 0x100fe200078e0a08 */
[----:B------:R-:W-:Y:S01]  /*1ca0*/  ISETP.GT.U32.AND P1, PT, R8, R17, PT ;  /* 0x000000110800720c */ /* 0x000fe20003f24070 */
[----:B------:R-:W-:-:S02]  /*1cb0*/  @!P6 IMAD.IADD R71, R71, 0x1, -R8 ;  /* 0x000000014747e824 */ /* 0x000fc400078e0a08 */
[----:B------:R-:W-:Y:S02]  /*1cc0*/  IMAD.MOV R11, RZ, RZ, -R5 ;  /* 0x000000ffff0b7224 */ /* 0x000fe400078e0a05 */
[----:B------:R-:W-:Y:S01]  /*1cd0*/  @!P3 IMAD.IADD R21, R21, 0x1, -R8 ;  /* 0x000000011515b824 */ /* 0x000fe200078e0a08 */
[C---:B------:R-:W-:Y:S01]  /*1ce0*/  ISETP.GT.U32.AND P6, PT, R8.reuse, R71, PT ;  /* 0x000000470800720c */ /* 0x040fe20003fc4070 */
[C---:B------:R-:W-:Y:S01]  /*1cf0*/  IMAD R11, R8.reuse, R11, R6 ;  /* 0x0000000b080b7224 */ /* 0x040fe200078e0206 */
[----:B------:R-:W-:Y:S01]  /*1d00*/  ISETP.GT.U32.AND P3, PT, R8, R9, PT ;  /* 0x000000090800720c */ /* 0x000fe20003f64070 */
[----:B------:R-:W-:-:S04]  /*1d10*/  IMAD.HI.U32 R6, R7, R79, RZ ;  /* 0x0000004f07067227 */ /* 0x000fc800078e00ff */
[----:B------:R-:W-:Y:S02]  /*1d20*/  IMAD.MOV R6, RZ, RZ, -R6 ;  /* 0x000000ffff067224 */ /* 0x000fe400078e0a06 */
[--C-:B------:R-:W-:Y:S01]  /*1d30*/  @!P0 IMAD.IADD R69, R69, 0x1, -R8.reuse ;  /* 0x0000000145458824 */ /* 0x100fe200078e0a08 */
[C---:B------:R-:W-:Y:S01]  /*1d40*/  ISETP.GT.U32.AND P0, PT, R8.reuse, R21, PT ;  /* 0x000000150800720c */ /* 0x040fe20003f04070 */
[----:B------:R-:W-:Y:S01]  /*1d50*/  @!P1 IMAD.IADD R17, R17, 0x1, -R8 ;  /* 0x0000000111119824 */ /* 0x000fe200078e0a08 */
[C---:B------:R-:W-:Y:S01]  /*1d60*/  ISETP.GT.U32.AND P1, PT, R8.reuse, R73, PT ;  /* 0x000000490800720c */ /* 0x040fe20003f24070 */
[----:B------:R-:W-:Y:S02]  /*1d70*/  IMAD R79, R8, R6, R79 ;  /* 0x00000006084f7224 */ /* 0x000fe400078e024f */
[----:B------:R-:W-:-:S04]  /*1d80*/  IMAD.HI.U32 R5, R7, R10, RZ ;  /* 0x0000000a07057227 */ /* 0x000fc800078e00ff */
[----:B------:R-:W-:-:S04]  /*1d90*/  IMAD.HI.U32 R7, R7, R81, RZ ;  /* 0x0000005107077227 */ /* 0x000fc800078e00ff */
[--C-:B------:R-:W-:Y:S01]  /*1da0*/  @!P6 IMAD.IADD R71, R71, 0x1, -R8.reuse ;  /* 0x000000014747e824 */ /* 0x100fe200078e0a08 */
[C---:B------:R-:W-:Y:S01]  /*1db0*/  ISETP.GT.U32.AND P6, PT, R8.reuse, R79, PT ;  /* 0x0000004f0800720c */ /* 0x040fe20003fc4070 */
[----:B------:R-:W-:Y:S01]  /*1dc0*/  @!P3 IMAD.IADD R9, R9, 0x1, -R8 ;  /* 0x000000010909b824 */ /* 0x000fe200078e0a08 */
[C---:B------:R-:W-:Y:S01]  /*1dd0*/  ISETP.GT.U32.AND P3, PT, R8.reuse, R11, PT ;  /* 0x0000000b0800720c */ /* 0x040fe20003f64070 */
[----:B------:R-:W-:Y:S02]  /*1de0*/  IMAD.MOV R5, RZ, RZ, -R5 ;  /* 0x000000ffff057224 */ /* 0x000fe400078e0a05 */
[----:B------:R-:W-:Y:S02]  /*1df0*/  IMAD.MOV R7, RZ, RZ, -R7 ;  /* 0x000000ffff077224 */ /* 0x000fe400078e0a07 */
[----:B------:R-:W-:Y:S02]  /*1e00*/  IMAD.MOV.U32 R61, RZ, RZ, R13 ;  /* 0x000000ffff3d7224 */ /* 0x000fe400078e000d */
[----:B------:R-:W-:-:S02]  /*1e10*/  IMAD R13, R8, R5, R10 ;  /* 0x00000005080d7224 */ /* 0x000fc400078e020a */
[C---:B------:R-:W-:Y:S01]  /*1e20*/  IMAD R81, R8.reuse, R7, R81 ;  /* 0x0000000708517224 */ /* 0x040fe200078e0251 */
[----:B------:R-:W-:Y:S01]  /*1e30*/  IABS R7, R198 ;  /* 0x000000c600077213 */ /* 0x000fe20000000000 */
[----:B------:R-:W-:Y:S01]  /*1e40*/  @!P4 IMAD.MOV R61, RZ, RZ, -R61 ;  /* 0x000000ffff3dc224 */ /* 0x000fe200078e0a3d */
[C---:B------:R-:W-:Y:S01]  /*1e50*/  ISETP.GT.U32.AND P4, PT, R8.reuse, R69, PT ;  /* 0x000000450800720c */ /* 0x040fe20003f84070 */
[--C-:B------:R-:W-:Y:S01]  /*1e60*/  @!P0 IMAD.IADD R21, R21, 0x1, -R8.reuse ;  /* 0x0000000115158824 */ /* 0x100fe200078e0a08 */
[C---:B------:R-:W-:Y:S01]  /*1e70*/  ISETP.GT.U32.AND P0, PT, R8.reuse, R13, PT ;  /* 0x0000000d0800720c */ /* 0x040fe20003f04070 */
[--C-:B------:R-:W-:Y:S01]  /*1e80*/  @!P1 IMAD.IADD R73, R73, 0x1, -R8.reuse ;  /* 0x0000000149499824 */ /* 0x100fe200078e0a08 */
[----:B------:R-:W-:Y:S01]  /*1e90*/  ISETP.GT.U32.AND P1, PT, R8, R81, PT ;  /* 0x000000510800720c */ /* 0x000fe20003f24070 */
[--C-:B------:R-:W-:Y:S01]  /*1ea0*/  @!P6 IMAD.IADD R79, R79, 0x1, -R8.reuse ;  /* 0x000000014f4fe824 */ /* 0x100fe200078e0a08 */
[----:B------:R-:W-:Y:S01]  /*1eb0*/  ISETP.GE.AND P6, PT, R223, c[0x0][0x180], PT ;  /* 0x00006000df007a0c */ /* 0x000fe20003fc6270 */
[----:B------:R-:W-:Y:S01]  /*1ec0*/  @!P3 IMAD.IADD R11, R11, 0x1, -R8 ;  /* 0x000000010b0bb824 */ /* 0x000fe200078e0a08 */
[----:B------:R-:W-:Y:S01]  /*1ed0*/  ISETP.GE.AND P3, PT, R28, RZ, PT ;  /* 0x000000ff1c00720c */ /* 0x000fe20003f66270 */
[----:B------:R-:W-:Y:S01]  /*1ee0*/  IMAD.MOV.U32 R63, RZ, RZ, R17 ;  /* 0x000000ffff3f7224 */ /* 0x000fe200078e0011 */
[----:B------:R-:W-:Y:S01]  /*1ef0*/  SEL R10, R19, RZ, !P6 ;  /* 0x000000ff130a7207 */ /* 0x000fe20007000000 */
[----:B------:R-:W-:Y:S01]  /*1f00*/  IMAD.HI.U32 R5, R4, R7, RZ ;  /* 0x0000000704057227 */ /* 0x000fe200078e00ff */
[----:B------:R-:W-:-:S03]  /*1f10*/  ISETP.GT.U32.AND P6, PT, R8, R11, PT ;  /* 0x0000000b0800720c */ /* 0x000fc60003fc4070 */
[--C-:B------:R-:W-:Y:S01]  /*1f20*/  @!P4 IMAD.IADD R69, R69, 0x1, -R8.reuse ;  /* 0x000000014545c824 */ /* 0x100fe200078e0a08 */
[----:B------:R-:W-:Y:S01]  /*1f30*/  ISETP.GE.AND P4, PT, R26, RZ, PT ;  /* 0x000000ff1a00720c */ /* 0x000fe20003f86270 */
[--C-:B------:R-:W-:Y:S01]  /*1f40*/  @!P0 IMAD.IADD R13, R13, 0x1, -R8.reuse ;  /* 0x000000010d0d8824 */ /* 0x100fe200078e0a08 */
[----:B------:R-:W-:Y:S01]  /*1f50*/  ISETP.GE.AND P0, PT, R30, RZ, PT ;  /* 0x000000ff1e00720c */ /* 0x000fe20003f06270 */
[----:B------:R-:W-:Y:S01]  /*1f60*/  @!P1 IMAD.IADD R81, R81, 0x1, -R8 ;  /* 0x0000000151519824 */ /* 0x000fe200078e0a08 */
[----:B------:R-:W-:Y:S01]  /*1f70*/  ISETP.GE.AND P1, PT, R32, RZ, PT ;  /* 0x000000ff2000720c */ /* 0x000fe20003f26270 */
[----:B------:R-:W-:Y:S01]  /*1f80*/  @!P5 IMAD.MOV R63, RZ, RZ, -R63 ;  /* 0x000000ffff3fd224 */ /* 0x000fe200078e0a3f */
[----:B------:R-:W-:Y:S01]  /*1f90*/  ISETP.GT.U32.AND P5, PT, R8, R73, PT ;  /* 0x000000490800720c */ /* 0x000fe20003fa4070 */
[----:B------:R-:W-:Y:S02]  /*1fa0*/  IMAD.MOV R6, RZ, RZ, -R5 ;  /* 0x000000ffff067224 */ /* 0x000fe400078e0a05 */
[----:B------:R-:W-:-:S02]  /*1fb0*/  IMAD.MOV.U32 R67, RZ, RZ, R21 ;  /* 0x000000ffff437224 */ /* 0x000fc400078e0015 */
[C---:B------:R-:W-:Y:S02]  /*1fc0*/  IMAD R21, R14.reuse, R6, R7 ;  /* 0x000000060e157224 */ /* 0x040fe400078e0207 */
[--C-:B------:R-:W-:Y:S02]  /*1fd0*/  @!P6 IMAD.IADD R11, R11, 0x1, -R8.reuse ;  /* 0x000000010b0be824 */ /* 0x100fe400078e0a08 */
[----:B------:R-:W-:Y:S01]  /*1fe0*/  IMAD.MOV.U32 R65, RZ, RZ, R9 ;  /* 0x000000ffff417224 */ /* 0x000fe200078e0009 */
[----:B------:R-:W-:Y:S01]  /*1ff0*/  ISETP.GT.U32.AND P6, PT, R14, R21, PT ;  /* 0x000000150e00720c */ /* 0x000fe20003fc4070 */
[----:B------:R-:W-:Y:S01]  /*2000*/  @!P0 IMAD.MOV R69, RZ, RZ, -R69 ;  /* 0x000000ffff458224 */ /* 0x000fe200078e0a45 */
[C---:B------:R-:W-:Y:S01]  /*2010*/  ISETP.GT.U32.AND P0, PT, R8.reuse, R79, PT ;  /* 0x0000004f0800720c */ /* 0x040fe20003f04070 */
[----:B------:R-:W-:Y:S01]  /*2020*/  @!P4 IMAD.MOV R65, RZ, RZ, -R65 ;  /* 0x000000ffff41c224 */ /* 0x000fe200078e0a41 */
[C---:B------:R-:W-:Y:S01]  /*2030*/  ISETP.GT.U32.AND P4, PT, R8.reuse, R13, PT ;  /* 0x0000000d0800720c */ /* 0x040fe20003f84070 */
[----:B------:R-:W-:Y:S01]  /*2040*/  @!P1 IMAD.MOV R71, RZ, RZ, -R71 ;  /* 0x000000ffff479224 */ /* 0x000fe200078e0a47 */
[----:B------:R-:W-:Y:S01]  /*2050*/  ISETP.GT.U32.AND P1, PT, R8, R81, PT ;  /* 0x000000510800720c */ /* 0x000fe20003f24070 */
[----:B------:R-:W-:Y:S01]  /*2060*/  @!P5 IMAD.IADD R73, R73, 0x1, -R8 ;  /* 0x000000014949d824 */ /* 0x000fe200078e0a08 */
[----:B------:R-:W-:Y:S01]  /*2070*/  ISETP.GE.AND P5, PT, R34, RZ, PT ;  /* 0x000000ff2200720c */ /* 0x000fe20003fa6270 */
[----:B------:R-:W-:-:S02]  /*2080*/  IMAD R4, R222, 0x2, R3 ;  /* 0x00000002de047824 */ /* 0x000fc400078e0203 */
[----:B------:R-:W-:Y:S02]  /*2090*/  IMAD.MOV.U32 R75, RZ, RZ, R11 ;  /* 0x000000ffff4b7224 */ /* 0x000fe400078e000b */
[----:B------:R-:W-:Y:S01]  /*20a0*/  @!P6 IMAD.IADD R21, R21, 0x1, -R14 ;  /* 0x000000011515e824 */ /* 0x000fe200078e0a0e */
[----:B------:R-:W-:Y:S01]  /*20b0*/  ISETP.GE.AND P6, PT, R237, c[0x0][0x180], PT ;  /* 0x00006000ed007a0c */ /* 0x000fe20003fc6270 */
[----:B------:R-:W-:Y:S02]  /*20c0*/  IMAD R5, R222, 0x2, R4 ;  /* 0x00000002de057824 */ /* 0x000fe400078e0204 */
[--C-:B------:R-:W-:Y:S01]  /*20d0*/  @!P4 IMAD.IADD R13, R13, 0x1, -R8.reuse ;  /* 0x000000010d0dc824 */ /* 0x100fe200078e0a08 */
[----:B------:R-:W-:Y:S01]  /*20e0*/  SEL R17, R19, RZ, !P6 ;  /* 0x000000ff13117207 */ /* 0x000fe20007000000 */
[--C-:B------:R-:W-:Y:S01]  /*20f0*/  @!P0 IMAD.IADD R79, R79, 0x1, -R8.reuse ;  /* 0x000000014f4f8824 */ /* 0x100fe200078e0a08 */
[----:B------:R-:W-:Y:S01]  /*2100*/  ISETP.GE.AND P4, PT, R20, RZ, PT ;  /* 0x000000ff1400720c */ /* 0x000fe20003f86270 */
[----:B------:R-:W-:Y:S01]  /*2110*/  @!P1 IMAD.IADD R81, R81, 0x1, -R8 ;  /* 0x0000000151519824 */ /* 0x000fe200078e0a08 */
[----:B------:R-:W-:Y:S01]  /*2120*/  ISETP.GE.AND P0, PT, R22, RZ, PT ;  /* 0x000000ff1600720c */ /* 0x000fe20003f06270 */
[----:B------:R-:W-:Y:S01]  /*2130*/  @!P5 IMAD.MOV R73, RZ, RZ, -R73 ;  /* 0x000000ffff49d224 */ /* 0x000fe200078e0a49 */
[----:B------:R-:W-:Y:S01]  /*2140*/  ISETP.GE.AND P1, PT, R24, RZ, PT ;  /* 0x000000ff1800720c */ /* 0x000fe20003f26270 */
[----:B------:R-:W-:Y:S01]  /*2150*/  IMAD R6, R222, 0x2, R5 ;  /* 0x00000002de067824 */ /* 0x000fe200078e0205 */
[----:B------:R-:W-:Y:S01]  /*2160*/  ISETP.GT.U32.AND P5, PT, R14, R21, PT ;  /* 0x000000150e00720c */ /* 0x000fe20003fa4070 */
[----:B------:R-:W-:Y:S01]  /*2170*/  IMAD.MOV.U32 R77, RZ, RZ, R13 ;  /* 0x000000ffff4d7224 */ /* 0x000fe200078e000d */
[----:B------:R-:W-:Y:S01]  /*2180*/  ISETP.GE.AND P6, PT, R12, RZ, PT ;  /* 0x000000ff0c00720c */ /* 0x000fe20003fc6270 */
[----:B------:R-:W-:Y:S01]  /*2190*/  IMAD R7, R222, 0x2, R6 ;  /* 0x00000002de077824 */ /* 0x000fe200078e0206 */
[----:B------:R-:W-:Y:S01]  /*21a0*/  LOP3.LUT R20, RZ, c[0x0][0x17c], RZ, 0x33, !PT ;  /* 0x00005f00ff147a12 */ /* 0x000fe200078e33ff */
[----:B------:R-:W-:Y:S01]  /*21b0*/  @!P3 IMAD.MOV R67, RZ, RZ, -R67 ;  /* 0x000000ffff43b224 */ /* 0x000fe200078e0a43 */
[----:B------:R-:W-:Y:S01]  /*21c0*/  ISETP.NE.U32.AND P3, PT, R10, RZ, PT ;  /* 0x000000ff0a00720c */ /* 0x000fe20003f65070 */
[----:B------:R-:W-:-:S02]  /*21d0*/  IMAD R8, R222, 0x2, R7 ;  /* 0x00000002de087824 */ /* 0x000fc400078e0207 */
[----:B------:R-:W-:Y:S01]  /*21e0*/  @!P4 IMAD.MOV R75, RZ, RZ, -R75 ;  /* 0x000000ffff4bc224 */ /* 0x000fe200078e0a4b */
[----:B------:R-:W-:Y:S01]  /*21f0*/  ISETP.GE.AND P4, PT, R235, c[0x0][0x180], PT ;  /* 0x00006000eb007a0c */ /* 0x000fe20003f86270 */
[----:B------:R-:W-:Y:S02]  /*2200*/  IMAD R9, R222, 0x2, R8 ;  /* 0x00000002de097824 */ /* 0x000fe400078e0208 */
[----:B------:R-:W-:Y:S01]  /*2210*/  @!P0 IMAD.MOV R77, RZ, RZ, -R77 ;  /* 0x000000ffff4d8224 */ /* 0x000fe200078e0a4d */
[----:B------:R-:W-:Y:S01]  /*2220*/  SEL R13, R19, RZ, !P4 ;  /* 0x000000ff130d7207 */ /* 0x000fe20006000000 */
[----:B------:R-:W-:Y:S01]  /*2230*/  @!P5 IMAD.IADD R21, R21, 0x1, -R14 ;  /* 0x000000011515d824 */ /* 0x000fe200078e0a0e */
[----:B------:R-:W-:Y:S01]  /*2240*/  ISETP.NE.AND P5, PT, RZ, c[0x0][0x17c], PT ;  /* 0x00005f00ff007a0c */ /* 0x000fe20003fa5270 */
[----:B------:R-:W-:Y:S01]  /*2250*/  @!P1 IMAD.MOV R79, RZ, RZ, -R79 ;  /* 0x000000ffff4f9224 */ /* 0x000fe200078e0a4f */
[----:B------:R-:W-:Y:S01]  /*2260*/  ISETP.GE.AND P1, PT, R198, RZ, PT ;  /* 0x000000ffc600720c */ /* 0x000fe20003f26270 */
[----:B------:R-:W-:Y:S01]  /*2270*/  @!P6 IMAD.MOV R81, RZ, RZ, -R81 ;  /* 0x000000ffff51e224 */ /* 0x000fe200078e0a51 */
[----:B------:R-:W-:Y:S01]  /*2280*/  SEL R18, R20, R18, !P5 ;  /* 0x0000001214127207 */ /* 0x000fe20006800000 */
[----:B------:R-:W-:Y:S01]  /*2290*/  IMAD R10, R222, 0x2, R9 ;  /* 0x00000002de0a7824 */ /* 0x000fe200078e0209 */
[----:B------:R-:W-:-:S02]  /*22a0*/  SEL R22, R20, R23, !P5 ;  /* 0x0000001714167207 */ /* 0x000fc40006800000 */
[----:B------:R-:W-:Y:S01]  /*22b0*/  SEL R24, R20, R25, !P5 ;  /* 0x0000001914187207 */ /* 0x000fe20006800000 */
[----:B------:R-:W-:Y:S01]  /*22c0*/  IMAD R11, R222, 0x2, R10 ;  /* 0x00000002de0b7824 */ /* 0x000fe200078e020a */
[----:B------:R-:W-:Y:S01]  /*22d0*/  SEL R26, R20, R27, !P5 ;  /* 0x0000001b141a7207 */ /* 0x000fe20006800000 */
[----:B------:R-:W-:Y:S01]  /*22e0*/  IMAD R18, R18, c[0x0][0x190], RZ ;  /* 0x0000640012127a24 */ /* 0x000fe200078e02ff */
[----:B------:R-:W-:Y:S01]  /*22f0*/  SEL R28, R20, R29, !P5 ;  /* 0x0000001d141c7207 */ /* 0x000fe20006800000 */
[----:B------:R-:W-:Y:S01]  /*2300*/  IMAD R12, R222, 0x2, R11 ;  /* 0x00000002de0c7824 */ /* 0x000fe200078e020b */
[C---:B------:R-:W-:Y:S02]  /*2310*/  SEL R31, R20.reuse, R31, !P5 ;  /* 0x0000001f141f7207 */ /* 0x040fe40006800000 */
[C---:B------:R-:W-:Y:S02]  /*2320*/  SEL R30, R20.reuse, R33, !P5 ;  /* 0x00000021141e7207 */ /* 0x040fe40006800000 */
[----:B------:R-:W-:-:S02]  /*2330*/  SEL R32, R20, R35, !P5 ;  /* 0x0000002314207207 */ /* 0x000fc40006800000 */
[----:B------:R-:W-:Y:S01]  /*2340*/  SEL R34, R20, R37, !P5 ;  /* 0x0000002514227207 */ /* 0x000fe20006800000 */
[----:B------:R-:W-:Y:S01]  /*2350*/  IMAD R30, R30, c[0x0][0x190], RZ ;  /* 0x000064001e1e7a24 */ /* 0x000fe200078e02ff */
        /* <DEDUP_REMOVED lines=45> */
[----:B------:R-:W-:Y:S01]  /*2630*/  IMAD.MOV.U32 R15, RZ, RZ, R21 ;  /* 0x000000ffff0f7224 */ /* 0x000fe200078e0015 */
[----:B------:R-:W-:Y:S01]  /*2640*/  ISETP.NE.AND P5, PT, RZ, c[0x0][0x178], PT ;  /* 0x00005e00ff007a0c */ /* 0x000fe20003fa5270 */
[----:B------:R-:W-:Y:S01]  /*2650*/  IMAD R20, R22, c[0x0][0x190], RZ ;  /* 0x0000640016147a24 */ /* 0x000fe200078e02ff */
[----:B------:R-:W-:Y:S01]  /*2660*/  ISETP.NE.U32.AND P0, PT, R13, RZ, PT ;  /* 0x000000ff0d00720c */ /* 0x000fe20003f05070 */
[----:B------:R-:W-:Y:S01]  /*2670*/  IMAD R13, R222, 0x2, R12 ;  /* 0x00000002de0d7824 */ /* 0x000fe200078e020c */
[----:B------:R-:W-:Y:S01]  /*2680*/  ISETP.NE.U32.AND P4, PT, R17, RZ, PT ;  /* 0x000000ff1100720c */ /* 0x000fe20003f85070 */
[----:B------:R-:W-:-:S02]  /*2690*/  @!P1 IMAD.MOV R15, RZ, RZ, -R15 ;  /* 0x000000ffff0f9224 */ /* 0x000fc400078e0a0f */
[C---:B------:R-:W-:Y:S02]  /*26a0*/  IMAD R14, R222.reuse, 0x2, R13 ;  /* 0x00000002de0e7824 */ /* 0x040fe400078e020d */
[----:B------:R-:W-:Y:S02]  /*26b0*/  IMAD R17, R223, c[0x0][0x18c], RZ ;  /* 0x00006300df117a24 */ /* 0x000fe400078e02ff */
[----:B------:R-:W-:Y:S02]  /*26c0*/  IMAD R83, R222, 0x2, R14 ;  /* 0x00000002de537824 */ /* 0x000fe400078e020e */
[----:B------:R-:W-:Y:S01]  /*26d0*/  @!P5 LOP3.LUT R15, RZ, c[0x0][0x178], RZ, 0x33, !PT ;  /* 0x00005e00ff0fda12 */ /* 0x000fe200078e33ff */
[----:B------:R-:W-:Y:S01]  /*26e0*/  IMAD R22, R24, c[0x0][0x190], RZ ;  /* 0x0000640018167a24 */ /* 0x000fe200078e02ff */
[----:B------:R-:W-:Y:S01]  /*26f0*/  LEA R27, P6, R17, c[0x0][0x168], 0x2 ;  /* 0x00005a00111b7a11 */ /* 0x000fe200078c10ff */
[C---:B------:R-:W-:Y:S02]  /*2700*/  IMAD R23, R222.reuse, 0x2, R83 ;  /* 0x00000002de177824 */ /* 0x040fe400078e0253 */
[----:B------:R-:W-:Y:S01]  /*2710*/  IMAD R15, R15, c[0x0][0x184], RZ ;  /* 0x000061000f0f7a24 */ /* 0x000fe200078e02ff */
[----:B------:R-:W-:Y:S01]  /*2720*/  LEA.HI.X.SX32 R29, R17, c[0x0][0x16c], 0x2, P6 ;  /* 0x00005b00111d7a11 */ /* 0x000fe200030f16ff */
[----:B------:R-:W-:-:S02]  /*2730*/  IMAD R25, R222, 0x2, R23 ;  /* 0x00000002de197824 */ /* 0x000fc400078e0217 */
[----:B------:R-:W-:Y:S01]  /*2740*/  IMAD R24, R26, c[0x0][0x190], RZ ;  /* 0x000064001a187a24 */ /* 0x000fe200078e02ff */
[C---:B------:R-:W-:Y:S01]  /*2750*/  LEA R110, P1, R15.reuse, c[0x0][0x160], 0x2 ;  /* 0x000058000f6e7a11 */ /* 0x040fe200078210ff */
[----:B------:R-:W-:Y:S02]  /*2760*/  IMAD R21, R222, 0x2, R25 ;  /* 0x00000002de157824 */ /* 0x000fe400078e0219 */
[----:B------:R-:W-:Y:S01]  /*2770*/  IMAD R26, R28, c[0x0][0x190], RZ ;  /* 0x000064001c1a7a24 */ /* 0x000fe200078e02ff */
[----:B------:R-:W-:Y:S01]  /*2780*/  LEA.HI.X.SX32 R178, R15, c[0x0][0x164], 0x2, P1 ;  /* 0x000059000fb27a11 */ /* 0x000fe200008f16ff */
[----:B------:R-:W-:Y:S01]  /*2790*/  IMAD R28, R31, c[0x0][0x190], RZ ;  /* 0x000064001f1c7a24 */ /* 0x000fe200078e02ff */
[-C--:B------:R-:W-:Y:S01]  /*27a0*/  LEA R96, P1, R83, R110.reuse, 0x2 ;  /* 0x0000006e53607211 */ /* 0x080fe200078210ff */
[----:B------:R-:W-:Y:S01]  /*27b0*/  IMAD R140, R140, c[0x0][0x190], RZ ;  /* 0x000064008c8c7a24 */ /* 0x000fe200078e02ff */
[----:B------:R-:W-:Y:S01]  /*27c0*/  LEA R112, P5, R23, R110, 0x2 ;  /* 0x0000006e17707211 */ /* 0x000fe200078a10ff */
[----:B------:R-:W-:Y:S01]  /*27d0*/  IMAD R142, R142, c[0x0][0x190], RZ ;  /* 0x000064008e8e7a24 */ /* 0x000fe200078e02ff */
[----:B------:R-:W-:Y:S01]  /*27e0*/  LEA.HI.X.SX32 R97, R83, R178, 0x2, P1 ;  /* 0x000000b253617211 */ /* 0x000fe200008f16ff */
[----:B------:R-:W-:Y:S01]  /*27f0*/  IMAD R144, R144, c[0x0][0x190], RZ ;  /* 0x0000640090907a24 */ /* 0x000fe200078e02ff */
[----:B------:R-:W-:Y:S01]  /*2800*/  LEA R98, P1, R25, R110, 0x2 ;  /* 0x0000006e19627211 */ /* 0x000fe200078210ff */
[----:B------:R-:W-:Y:S01]  /*2810*/  IMAD.SHL.U32 R222, R222, 0x20, RZ ;  /* 0x00000020dede7824 */ /* 0x000fe200078e00ff */
[----:B------:R-:W-:-:S02]  /*2820*/  LEA.HI.X.SX32 R113, R23, R178, 0x2, P5 ;  /* 0x000000b217717211 */ /* 0x000fc400028f16ff */
[----:B------:R-:W-:Y:S02]  /*2830*/  LEA R114, P5, R21, R110, 0x2 ;  /* 0x0000006e15727211 */ /* 0x000fe400078a10ff */
[----:B------:R-:W-:Y:S02]  /*2840*/  LEA.HI.X.SX32 R99, R25, R178, 0x2, P1 ;  /* 0x000000b219637211 */ /* 0x000fe400008f16ff */
[----:B------:R-:W-:Y:S02]  /*2850*/  LEA R84, P1, R3, R110, 0x2 ;  /* 0x0000006e03547211 */ /* 0x000fe400078210ff */
[----:B------:R-:W-:Y:S02]  /*2860*/  LEA.HI.X.SX32 R115, R21, R178, 0x2, P5 ;  /* 0x000000b215737211 */ /* 0x000fe400028f16ff */
[----:B------:R-:W-:Y:S02]  /*2870*/  LEA R100, P5, R4, R110, 0x2 ;  /* 0x0000006e04647211 */ /* 0x000fe400078a10ff */
[----:B------:R-:W-:-:S02]  /*2880*/  LEA.HI.X.SX32 R85, R3, R178, 0x2, P1 ;  /* 0x000000b203557211 */ /* 0x000fc400008f16ff */
[C---:B------:R-:W-:Y:S02]  /*2890*/  LEA R86, P1, R5.reuse, R110, 0x2 ;  /* 0x0000006e05567211 */ /* 0x040fe400078210ff */
[----:B------:R-:W-:Y:S01]  /*28a0*/  LEA.HI.X.SX32 R101, R4, R178, 0x2, P5 ;  /* 0x000000b204657211 */ /* 0x000fe200028f16ff */
[----:B------:R1:W-:Y:S01]  /*28b0*/  LDGSTS.E [R219+0x14000], [R84.64], P2 ;  /* 0x1400000054db7fae */ /* 0x0003e20009121848 */
[C---:B------:R-:W-:Y:S02]  /*28c0*/  LEA R102, P5, R6.reuse, R110, 0x2 ;  /* 0x0000006e06667211 */ /* 0x040fe400078a10ff */
[----:B------:R-:W-:Y:S02]  /*28d0*/  LEA.HI.X.SX32 R87, R5, R178, 0x2, P1 ;  /* 0x000000b205577211 */ /* 0x000fe400008f16ff */
[----:B------:R-:W-:Y:S02]  /*28e0*/  LEA R88, P1, R7, R110, 0x2 ;  /* 0x0000006e07587211 */ /* 0x000fe400078210ff */
[----:B------:R-:W-:Y:S01]  /*28f0*/  LEA.HI.X.SX32 R103, R6, R178, 0x2, P5 ;  /* 0x000000b206677211 */ /* 0x000fe200028f16ff */
[----:B------:R2:W-:Y:S01]  /*2900*/  LDGSTS.E [R219+0x14400], [R86.64], P4 ;  /* 0x1440000056db7fae */ /* 0x0005e2000a121848 */
[----:B------:R-:W-:-:S02]  /*2910*/  LEA R104, P5, R8, R110, 0x2 ;  /* 0x0000006e08687211 */ /* 0x000fc400078a10ff */
[----:B------:R-:W-:Y:S01]  /*2920*/  LEA.HI.X.SX32 R89, R7, R178, 0x2, P1 ;  /* 0x000000b207597211 */ /* 0x000fe200008f16ff */
[----:B-1----:R-:W-:Y:S01]  /*2930*/  IMAD.WIDE R84, R222, 0x4, R84 ;  /* 0x00000004de547825 */ /* 0x002fe200078e0254 */
[C---:B------:R-:W-:Y:S02]  /*2940*/  LEA R90, P1, R9.reuse, R110, 0x2 ;  /* 0x0000006e095a7211 */ /* 0x040fe400078210ff */
[----:B------:R-:W-:Y:S01]  /*2950*/  LEA.HI.X.SX32 R105, R8, R178, 0x2, P5 ;  /* 0x000000b208697211 */ /* 0x000fe200028f16ff */
[----:B------:R1:W-:Y:S01]  /*2960*/  LDGSTS.E [R219+0x14800], [R88.64], P0 ;  /* 0x1480000058db7fae */ /* 0x0003e20008121848 */
[----:B------:R-:W-:Y:S02]  /*2970*/  LEA R106, P5, R10, R110, 0x2 ;  /* 0x0000006e0a6a7211 */ /* 0x000fe400078a10ff */
[----:B------:R-:W-:Y:S01]  /*2980*/  LEA.HI.X.SX32 R91, R9, R178, 0x2, P1 ;  /* 0x000000b2095b7211 */ /* 0x000fe200008f16ff */
[----:B--2---:R-:W-:Y:S01]  /*2990*/  IMAD.WIDE R86, R222, 0x4, R86 ;  /* 0x00000004de567825 */ /* 0x004fe200078e0256 */
[----:B------:R-:W-:-:S02]  /*29a0*/  LEA R116, P1, R18, R27, 0x2 ;  /* 0x0000001b12747211 */ /* 0x000fc400078210ff */
[----:B------:R-:W-:Y:S02]  /*29b0*/  LEA.HI.X.SX32 R107, R10, R178, 0x2, P5 ;  /* 0x000000b20a6b7211 */ /* 0x000fe400028f16ff */
[CC--:B------:R-:W-:Y:S02]  /*29c0*/  LEA R92, P6, R11.reuse, R110.reuse, 0x2 ;  /* 0x0000006e0b5c7211 */ /* 0x0c0fe400078c10ff */
[----:B------:R-:W-:Y:S01]  /*29d0*/  LEA R108, P5, R12, R110, 0x2 ;  /* 0x0000006e0c6c7211 */ /* 0x000fe200078a10ff */
[----:B-1----:R-:W-:Y:S01]  /*29e0*/  IMAD.WIDE R88, R222, 0x4, R88 ;  /* 0x00000004de587825 */ /* 0x002fe200078e0258 */
[----:B------:R-:W-:Y:S02]  /*29f0*/  LEA.HI.X.SX32 R117, R18, R29, 0x2, P1 ;  /* 0x0000001d12757211 */ /* 0x000fe400008f16ff */
[----:B------:R-:W-:Y:S02]  /*2a00*/  LEA.HI.X.SX32 R93, R11, R178, 0x2, P6 ;  /* 0x000000b20b5d7211 */ /* 0x000fe400030f16ff */
[----:B------:R-:W-:-:S02]  /*2a10*/  LEA R118, P1, R20, R27, 0x2 ;  /* 0x0000001b14767211 */ /* 0x000fc400078210ff */
[----:B------:R-:W-:Y:S02]  /*2a20*/  LEA.HI.X.SX32 R109, R12, R178, 0x2, P5 ;  /* 0x000000b20c6d7211 */ /* 0x000fe400028f16ff */
[-C--:B------:R-:W-:Y:S02]  /*2a30*/  LEA R120, P6, R22, R27.reuse, 0x2 ;  /* 0x0000001b16787211 */ /* 0x080fe400078c10ff */
[----:B------:R-:W-:Y:S02]  /*2a40*/  LEA R122, P5, R24, R27, 0x2 ;  /* 0x0000001b187a7211 */ /* 0x000fe400078a10ff */
[-C--:B------:R-:W-:Y:S02]  /*2a50*/  LEA.HI.X.SX32 R119, R20, R29.reuse, 0x2, P1 ;  /* 0x0000001d14777211 */ /* 0x080fe400008f16ff */
[----:B------:R-:W-:Y:S02]  /*2a60*/  LEA.HI.X.SX32 R121, R22, R29, 0x2, P6 ;  /* 0x0000001d16797211 */ /* 0x000fe400030f16ff */
[----:B------:R-:W-:-:S02]  /*2a70*/  LEA R146, P1, R26, R27, 0x2 ;  /* 0x0000001b1a927211 */ /* 0x000fc400078210ff */
[----:B------:R-:W-:Y:S02]  /*2a80*/  LEA R148, P6, R28, R27, 0x2 ;  /* 0x0000001b1c947211 */ /* 0x000fe400078c10ff */
[----:B------:R-:W-:Y:S02]  /*2a90*/  LEA.HI.X.SX32 R123, R24, R29, 0x2, P5 ;  /* 0x0000001d187b7211 */ /* 0x000fe400028f16ff */
        /* <DEDUP_REMOVED lines=52> */
[----:B------:R-:W-:Y:S02]  /*2de0*/  ISETP.GE.AND P6, PT, R233, c[0x0][0x180], PT ;  /* 0x00006000e9007a0c */ /* 0x000fe40003fc6270 */
[-C--:B------:R-:W-:Y:S02]  /*2df0*/  LEA.HI.X.SX32 R81, R142, R29.reuse, 0x2, P5 ;  /* 0x0000001d8e517211 */ /* 0x080fe400028f16ff */
[----:B------:R-:W-:Y:S02]  /*2e00*/  ISETP.GE.AND P5, PT, R231, c[0x0][0x180], PT ;  /* 0x00006000e7007a0c */ /* 0x000fe40003fa6270 */
[----:B------:R-:W-:Y:S02]  /*2e10*/  LEA.HI.X.SX32 R83, R144, R29, 0x2, P1 ;  /* 0x0000001d90537211 */ /* 0x000fe400008f16ff */
[----:B------:R-:W-:Y:S02]  /*2e20*/  SEL R21, R19, RZ, !P6 ;  /* 0x000000ff13157207 */ /* 0x000fe40007000000 */
[----:B------:R-:W-:-:S02]  /*2e30*/  ISETP.GE.AND P1, PT, R229, c[0x0][0x180], PT ;  /* 0x00006000e5007a0c */ /* 0x000fc40003f26270 */
[-C--:B------:R-:W-:Y:S02]  /*2e40*/  LEA R94, P6, R13, R110.reuse, 0x2 ;  /* 0x0000006e0d5e7211 */ /* 0x080fe400078c10ff */
[C---:B------:R-:W-:Y:S02]  /*2e50*/  SEL R23, R19.reuse, RZ, !P5 ;  /* 0x000000ff13177207 */ /* 0x040fe40006800000 */
[C---:B------:R-:W-:Y:S02]  /*2e60*/  LEA R110, P5, R14.reuse, R110, 0x2 ;  /* 0x0000006e0e6e7211 */ /* 0x040fe400078a10ff */
[----:B------:R-:W-:Y:S02]  /*2e70*/  SEL R25, R19, RZ, !P1 ;  /* 0x000000ff13197207 */ /* 0x000fe40004800000 */
[----:B------:R-:W-:Y:S02]  /*2e80*/  ISETP.NE.U32.AND P1, PT, R21, RZ, PT ;  /* 0x000000ff1500720c */ /* 0x000fe40003f25070 */
[----:B------:R-:W-:-:S02]  /*2e90*/  LEA.HI.X.SX32 R111, R14, R178, 0x2, P5 ;  /* 0x000000b20e6f7211 */ /* 0x000fc400028f16ff */
[----:B------:R-:W-:Y:S02]  /*2ea0*/  ISETP.NE.U32.AND P5, PT, R23, RZ, PT ;  /* 0x000000ff1700720c */ /* 0x000fe40003fa5070 */
[----:B------:R-:W-:Y:S02]  /*2eb0*/  LEA.HI.X.SX32 R95, R13, R178, 0x2, P6 ;  /* 0x000000b20d5f7211 */ /* 0x000fe400030f16ff */
[----:B------:R-:W-:Y:S02]  /*2ec0*/  ISETP.GE.AND P2, PT, R227, c[0x0][0x180], PT ;  /* 0x00006000e3007a0c */ /* 0x000fe40003f46270 */
[----:B------:R-:W-:Y:S02]  /*2ed0*/  ISETP.NE.U32.AND P6, PT, R25, RZ, PT ;  /* 0x000000ff1900720c */ /* 0x000fe40003fc5070 */
[----:B------:R-:W-:Y:S01]  /*2ee0*/  ISETP.GE.AND P4, PT, R225, c[0x0][0x180], PT ;  /* 0x00006000e1007a0c */ /* 0x000fe20003f86270 */
[----:B------:R1:W-:Y:S01]  /*2ef0*/  LDGSTS.E [R219+0x14c00], [R90.64], P1 ;  /* 0x14c000005adb7fae */ /* 0x0003e20008921848 */
[----:B------:R-:W-:-:S02]  /*2f00*/  SEL R21, R19, RZ, !P2 ;  /* 0x000000ff13157207 */ /* 0x000fc40005000000 */
[----:B------:R-:W-:Y:S01]  /*2f10*/  ISETP.GE.AND P2, PT, R238, c[0x0][0x180], PT ;  /* 0x00006000ee007a0c */ /* 0x000fe20003f46270 */
[----:B------:R2:W-:Y:S01]  /*2f20*/  LDGSTS.E [R219+0x15000], [R92.64], P5 ;  /* 0x150000005cdb7fae */ /* 0x0005e2000a921848 */
[----:B------:R-:W-:Y:S02]  /*2f30*/  SEL R23, R19, RZ, !P4 ;  /* 0x000000ff13177207 */ /* 0x000fe40006000000 */
[----:B------:R-:W-:Y:S02]  /*2f40*/  ISETP.GE.AND P4, PT, R236, c[0x0][0x180], PT ;  /* 0x00006000ec007a0c */ /* 0x000fe40003f86270 */
[----:B------:R-:W-:Y:S01]  /*2f50*/  ISETP.NE.U32.AND P0, PT, R21, RZ, PT ;  /* 0x000000ff1500720c */ /* 0x000fe20003f05070 */
[----:B------:R3:W-:Y:S01]  /*2f60*/  LDGSTS.E [R219+0x15400], [R94.64], P6 ;  /* 0x154000005edb7fae */ /* 0x0007e2000b121848 */
[----:B------:R-:W-:Y:S01]  /*2f70*/  SEL R21, R19, RZ, !P2 ;  /* 0x000000ff13157207 */ /* 0x000fe20005000000 */
[----:B-1----:R-:W-:Y:S01]  /*2f80*/  IMAD.WIDE R90, R222, 0x4, R90 ;  /* 0x00000004de5a7825 */ /* 0x002fe200078e025a */
[----:B------:R-:W-:-:S02]  /*2f90*/  ISETP.GE.AND P5, PT, R234, c[0x0][0x180], PT ;  /* 0x00006000ea007a0c */ /* 0x000fc40003fa6270 */
[----:B------:R-:W-:Y:S01]  /*2fa0*/  ISETP.NE.U32.AND P2, PT, R23, RZ, PT ;  /* 0x000000ff1700720c */ /* 0x000fe20003f45070 */
[----:B--2---:R-:W-:Y:S01]  /*2fb0*/  IMAD.WIDE R92, R222, 0x4, R92 ;  /* 0x00000004de5c7825 */ /* 0x004fe200078e025c */
[----:B------:R-:W-:Y:S02]  /*2fc0*/  SEL R23, R19, RZ, !P4 ;  /* 0x000000ff13177207 */ /* 0x000fe40006000000 */
[----:B------:R-:W-:Y:S02]  /*2fd0*/  ISETP.NE.U32.AND P4, PT, R21, RZ, PT ;  /* 0x000000ff1500720c */ /* 0x000fe40003f85070 */
[----:B------:R-:W-:Y:S01]  /*2fe0*/  SEL R21, R19, RZ, !P5 ;  /* 0x000000ff13157207 */ /* 0x000fe20006800000 */
[----:B------:R1:W-:Y:S01]  /*2ff0*/  LDGSTS.E [R219+0x15800], [R96.64], P0 ;  /* 0x1580000060db7fae */ /* 0x0003e20008121848 */
[----:B------:R-:W-:Y:S01]  /*3000*/  ISETP.GE.AND P6, PT, R232, c[0x0][0x180], PT ;  /* 0x00006000e8007a0c */ /* 0x000fe20003fc6270 */
[----:B---3--:R-:W-:Y:S01]  /*3010*/  IMAD.WIDE R94, R222, 0x4, R94 ;  /* 0x00000004de5e7825 */ /* 0x008fe200078e025e */
[----:B------:R-:W-:-:S02]  /*3020*/  ISETP.NE.U32.AND P5, PT, R21, RZ, PT ;  /* 0x000000ff1500720c */ /* 0x000fc40003fa5070 */
[----:B------:R-:W-:Y:S01]  /*3030*/  SEL R21, R19, RZ, !P6 ;  /* 0x000000ff13157207 */ /* 0x000fe20007000000 */
[----:B------:R2:W-:Y:S01]  /*3040*/  LDGSTS.E [R219+0x15c00], [R98.64], P2 ;  /* 0x15c0000062db7fae */ /* 0x0005e20009121848 */
[----:B------:R-:W-:Y:S02]  /*3050*/  ISETP.GE.AND P6, PT, R223, UR4, PT ;  /* 0x00000004df007c0c */ /* 0x000fe4000bfc6270 */
[----:B------:R-:W-:Y:S01]  /*3060*/  ISETP.NE.U32.AND P1, PT, R23, RZ, PT ;  /* 0x000000ff1700720c */ /* 0x000fe20003f25070 */
[----:B------:R3:W-:Y:S01]  /*3070*/  LDGSTS.E [R217+0x14200], [R100.64], P4 ;  /* 0x1420000064d97fae */ /* 0x0007e2000a121848 */
[----:B------:R-:W-:Y:S01]  /*3080*/  SEL R25, RZ, 0x4, P6 ;  /* 0x00000004ff197807 */ /* 0x000fe20003000000 */
[----:B-1----:R-:W-:Y:S01]  /*3090*/  IMAD.WIDE R96, R222, 0x4, R96 ;  /* 0x00000004de607825 */ /* 0x002fe200078e0260 */
[----:B------:R-:W-:Y:S02]  /*30a0*/  ISETP.NE.U32.AND P6, PT, R21, RZ, PT ;  /* 0x000000ff1500720c */ /* 0x000fe40003fc5070 */
[----:B------:R-:W-:-:S02]  /*30b0*/  ISETP.GE.AND P2, PT, R228, c[0x0][0x180], PT ;  /* 0x00006000e4007a0c */ /* 0x000fc40003f46270 */
[----:B------:R-:W-:Y:S01]  /*30c0*/  ISETP.GE.AND P0, PT, R230, c[0x0][0x180], PT ;  /* 0x00006000e6007a0c */ /* 0x000fe20003f06270 */
[C---:B--2---:R-:W-:Y:S01]  /*30d0*/  IMAD.WIDE R98, R222.reuse, 0x4, R98 ;  /* 0x00000004de627825 */ /* 0x044fe200078e0262 */
[C---:B------:R-:W-:Y:S02]  /*30e0*/  SEL R21, R19.reuse, RZ, !P2 ;  /* 0x000000ff13157207 */ /* 0x040fe40005000000 */
[----:B------:R-:W-:Y:S01]  /*30f0*/  SEL R23, R19, RZ, !P0 ;  /* 0x000000ff13177207 */ /* 0x000fe20004000000 */
[----:B------:R1:W-:Y:S01]  /*3100*/  LDGSTS.E [R217+0x14600], [R102.64], P1 ;  /* 0x1460000066d97fae */ /* 0x0003e20008921848 */
[----:B------:R-:W-:Y:S01]  /*3110*/  ISETP.NE.U32.AND P1, PT, R21, RZ, PT ;  /* 0x000000ff1500720c */ /* 0x000fe20003f25070 */
[----:B---3--:R-:W-:Y:S01]  /*3120*/  IMAD.WIDE R100, R222, 0x4, R100 ;  /* 0x00000004de647825 */ /* 0x008fe200078e0264 */
[----:B------:R-:W-:Y:S01]  /*3130*/  ISETP.NE.U32.AND P4, PT, R23, RZ, PT ;  /* 0x000000ff1700720c */ /* 0x000fe20003f85070 */
[----:B------:R2:W-:Y:S01]  /*3140*/  LDGSTS.E [R217+0x14a00], [R104.64], P5 ;  /* 0x14a0000068d97fae */ /* 0x0005e2000a921848 */
[----:B------:R-:W-:-:S02]  /*3150*/  ISETP.GE.AND P5, PT, R226, c[0x0][0x180], PT ;  /* 0x00006000e2007a0c */ /* 0x000fc40003fa6270 */
[----:B------:R-:W-:Y:S01]  /*3160*/  ISETP.GT.AND P0, PT, R16, 0x3f, PT ;  /* 0x0000003f1000780c */ /* 0x000fe20003f04270 */
[----:B------:R3:W-:Y:S01]  /*3170*/  LDGSTS.E [R217+0x14e00], [R106.64], P6 ;  /* 0x14e000006ad97fae */ /* 0x0007e2000b121848 */
[----:B------:R-:W-:Y:S02]  /*3180*/  ISETP.GE.AND P6, PT, R224, c[0x0][0x180], PT ;  /* 0x00006000e0007a0c */ /* 0x000fe40003fc6270 */
[----:B------:R-:W-:Y:S01]  /*3190*/  SEL R21, R19, RZ, !P5 ;  /* 0x000000ff13157207 */ /* 0x000fe20006800000 */
[C---:B-1----:R-:W-:Y:S01]  /*31a0*/  IMAD.WIDE R102, R222.reuse, 0x4, R102 ;  /* 0x00000004de667825 */ /* 0x042fe200078e0266 */
[----:B------:R-:W-:Y:S02]  /*31b0*/  ISETP.GE.AND P5, PT, R237, UR4, PT ;  /* 0x00000004ed007c0c */ /* 0x000fe4000bfa6270 */
[----:B------:R-:W-:Y:S01]  /*31c0*/  SEL R19, R19, RZ, !P6 ;  /* 0x000000ff13137207 */ /* 0x000fe20007000000 */
[----:B------:R1:W-:Y:S01]  /*31d0*/  LDGSTS.E [R217+0x15200], [R108.64], P4 ;  /* 0x152000006cd97fae */ /* 0x0003e2000a121848 */
[----:B------:R-:W-:Y:S01]  /*31e0*/  ISETP.NE.U32.AND P6, PT, R21, RZ, PT ;  /* 0x000000ff1500720c */ /* 0x000fe20003fc5070 */
[C---:B--2---:R-:W-:Y:S01]  /*31f0*/  IMAD.WIDE R104, R222.reuse, 0x4, R104 ;  /* 0x00000004de687825 */ /* 0x044fe200078e0268 */
[----:B------:R-:W-:Y:S01]  /*3200*/  SEL R23, RZ, 0x4, P5 ;  /* 0x00000004ff177807 */ /* 0x000fe20002800000 */
[----:B------:R2:W-:Y:S01]  /*3210*/  LDGSTS.E [R217+0x15600], [R110.64], P1 ;  /* 0x156000006ed97fae */ /* 0x0005e20008921848 */
[----:B------:R-:W-:Y:S01]  /*3220*/  ISETP.NE.U32.AND P5, PT, R19, RZ, PT ;  /* 0x000000ff1300720c */ /* 0x000fe20003fa5070 */
[----:B---3--:R-:W-:Y:S01]  /*3230*/  IMAD.WIDE R106, R222, 0x4, R106 ;  /* 0x00000004de6a7825 */ /* 0x008fe200078e026a */
[----:B------:R-:W-:-:S02]  /*3240*/  ISETP.GE.AND P4, PT, R240, UR4, PT ;  /* 0x00000004f0007c0c */ /* 0x000fc4000bf86270 */
[----:B------:R-:W-:Y:S02]  /*3250*/  SEL R23, R23, RZ, P0 ;  /* 0x000000ff17177207 */ /* 0x000fe40000000000 */
[----:B------:R-:W-:Y:S01]  /*3260*/  SEL R21, RZ, 0x4, P4 ;  /* 0x00000004ff157807 */ /* 0x000fe20002000000 */
[C---:B-1----:R-:W-:Y:S01]  /*3270*/  IMAD.WIDE R108, R222.reuse, 0x4, R108 ;  /* 0x00000004de6c7825 */ /* 0x042fe200078e026c */
[----:B------:R-:W-:Y:S01]  /*3280*/  ISETP.GE.AND P4, PT, R235, UR4, PT ;  /* 0x00000004eb007c0c */ /* 0x000fe2000bf86270 */
[----:B------:R1:W-:Y:S01]  /*3290*/  LDGSTS.E [R217+0x15a00], [R112.64], P6 ;  /* 0x15a0000070d97fae */ /* 0x0003e2000b121848 */
[----:B------:R-:W-:Y:S01]  /*32a0*/  SEL R21, R21, RZ, P0 ;  /* 0x000000ff15157207 */ /* 0x000fe20000000000 */
[----:B--2---:R-:W-:Y:S01]  /*32b0*/  IMAD.WIDE R110, R222, 0x4, R110 ;  /* 0x00000004de6e7825 */ /* 0x004fe200078e026e */
[----:B------:R-:W-:Y:S01]  /*32c0*/  SEL R19, RZ, 0x4, P4 ;  /* 0x00000004ff137807 */ /* 0x000fe20002000000 */
[----:B------:R2:W-:Y:S01]  /*32d0*/  LDGSTS.E [R217+0x15e00], [R114.64], P5 ;  /* 0x15e0000072d97fae */ /* 0x0005e2000a921848 */
[----:B------:R-:W-:-:S02]  /*32e0*/  ISETP.NE.U32.AND P4, PT, R21, RZ, PT ;  /* 0x000000ff1500720c */ /* 0x000fc40003f85070 */
[----:B------:R-:W-:Y:S01]  /*32f0*/  SEL R19, R19, RZ, P0 ;  /* 0x000000ff13137207 */ /* 0x000fe20000000000 */
[----:B------:R-:W0:Y:S01]  /*3300*/  LDGDEPBAR ;  /* 0x00000000000079af */ /* 0x000e220000000000 */
[----:B------:R-:W-:Y:S02]  /*3310*/  ISETP.GE.AND P6, PT, R233, UR4, PT ;  /* 0x00000004e9007c0c */ /* 0x000fe4000bfc6270 */
[----:B------:R-:W-:Y:S01]  /*3320*/  ISETP.NE.U32.AND P5, PT, R19, RZ, PT ;  /* 0x000000ff1300720c */ /* 0x000fe20003fa5070 */
[----:B------:R3:W-:Y:S01]  /*3330*/  LDGSTS.E [R215], [R116.64], P3 ;  /* 0x0000000074d77fae */ /* 0x0007e20009921848 */
[----:B------:R-:W-:Y:S01]  /*3340*/  SEL R19, RZ, 0x4, P6 ;  /* 0x00000004ff137807 */ /* 0x000fe20003000000 */
[C---:B-1----:R-:W-:Y:S01]  /*3350*/  IMAD.WIDE R112, R222.reuse, 0x4, R112 ;  /* 0x00000004de707825 */ /* 0x042fe200078e0270 */
[----:B------:R-:W-:Y:S01]  /*3360*/  ISETP.GE.AND P6, PT, R231, UR4, PT ;  /* 0x00000004e7007c0c */ /* 0x000fe2000bfc6270 */
[----:B------:R1:W-:Y:S01]  /*3370*/  LDGSTS.E [R215+0x400], [R120.64], P3 ;  /* 0x0040000078d77fae */ /* 0x0003e20009921848 */
[----:B------:R-:W-:Y:S01]  /*3380*/  ISETP.NE.U32.AND P1, PT, R23, RZ, PT ;  /* 0x000000ff1700720c */ /* 0x000fe20003f25070 */
[----:B--2---:R-:W-:Y:S01]  /*3390*/  IMAD.WIDE R114, R222, 0x4, R114 ;  /* 0x00000004de727825 */ /* 0x004fe200078e0272 */
[----:B------:R-:W-:Y:S01]  /*33a0*/  SEL R19, R19, RZ, P0 ;  /* 0x000000ff13137207 */ /* 0x000fe20000000000 */
[----:B------:R2:W-:Y:S01]  /*33b0*/  LDGSTS.E [R215+0x800], [R146.64], P3 ;  /* 0x0080000092d77fae */ /* 0x0005e20009921848 */
[----:B------:R-:W-:-:S02]  /*33c0*/  SEL R21, RZ, 0x4, P6 ;  /* 0x00000004ff157807 */ /* 0x000fc40003000000 */
[----:B------:R-:W-:Y:S01]  /*33d0*/  ISETP.NE.U32.AND P6, PT, R19, RZ, PT ;  /* 0x000000ff1300720c */ /* 0x000fe20003fc5070 */
[----:B------:R4:W-:Y:S01]  /*33e0*/  LDGSTS.E [R215+0xc00], [R150.64], P3 ;  /* 0x00c0000096d77fae */ /* 0x0009e20009921848 */
[----:B------:R-:W-:Y:S01]  /*33f0*/  SEL R21, R21, RZ, P0 ;  /* 0x000000ff15157207 */ /* 0x000fe20000000000 */
[----:B---3--:R-:W-:Y:S01]  /*3400*/  IMAD.WIDE R116, R221, 0x4, R116 ;  /* 0x00000004dd747825 */ /* 0x008fe200078e0274 */
[----:B------:R-:W-:Y:S01]  /*3410*/  SEL R25, R25, RZ, P0 ;  /* 0x000000ff19197207 */ /* 0x000fe20000000000 */
[----:B------:R3:W-:Y:S02]  /*3420*/  LDGSTS.E [R215+0x1000], [R154.64], P3 ;  /* 0x010000009ad77fae */ /* 0x0007e40009921848 */
[----:B-1----:R-:W-:Y:S01]  /*3430*/  IMAD.WIDE R120, R221, 0x4, R120 ;  /* 0x00000004dd787825 */ /* 0x002fe200078e0278 */
[----:B------:R-:W-:Y:S01]  /*3440*/  ISETP.NE.U32.AND P2, PT, R25, RZ, PT ;  /* 0x000000ff1900720c */ /* 0x000fe20003f45070 */
[----:B------:R1:W-:Y:S02]  /*3450*/  LDGSTS.E [R215+0x1400], [R158.64], P3 ;  /* 0x014000009ed77fae */ /* 0x0003e40009921848 */
[----:B--2---:R-:W-:-:S02]  /*3460*/  IMAD.WIDE R146, R221, 0x4, R146 ;  /* 0x00000004dd927825 */ /* 0x004fc400078e0292 */
[----:B------:R2:W-:Y:S02]  /*3470*/  LDGSTS.E [R215+0x1800], [R162.64], P3 ;  /* 0x01800000a2d77fae */ /* 0x0005e40009921848 */
[C---:B----4-:R-:W-:Y:S02]  /*3480*/  IMAD.WIDE R150, R221.reuse, 0x4, R150 ;  /* 0x00000004dd967825 */ /* 0x050fe400078e0296 */
[----:B------:R4:W-:Y:S02]  /*3490*/  LDGSTS.E [R215+0x1c00], [R166.64], P3 ;  /* 0x01c00000a6d77fae */ /* 0x0009e40009921848 */
[C---:B---3--:R-:W-:Y:S02]  /*34a0*/  IMAD.WIDE R154, R221.reuse, 0x4, R154 ;  /* 0x00000004dd9a7825 */ /* 0x048fe400078e029a */
[----:B------:R3:W-:Y:S02]  /*34b0*/  LDGSTS.E [R215+0x2000], [R170.64], P3 ;  /* 0x02000000aad77fae */ /* 0x0007e40009921848 */
[----:B-1----:R-:W-:-:S02]  /*34c0*/  IMAD.WIDE R158, R221, 0x4, R158 ;  /* 0x00000004dd9e7825 */ /* 0x002fc400078e029e */
[----:B------:R1:W-:Y:S02]  /*34d0*/  LDGSTS.E [R215+0x2400], [R174.64], P3 ;  /* 0x02400000aed77fae */ /* 0x0003e40009921848 */
[C---:B--2---:R-:W-:Y:S02]  /*34e0*/  IMAD.WIDE R162, R221.reuse, 0x4, R162 ;  /* 0x00000004dda27825 */ /* 0x044fe400078e02a2 */
[----:B------:R2:W-:Y:S02]  /*34f0*/  LDGSTS.E [R215+0x2800], [R48.64], P3 ;  /* 0x0280000030d77fae */ /* 0x0005e40009921848 */
[C---:B----4-:R-:W-:Y:S02]  /*3500*/  IMAD.WIDE R166, R221.reuse, 0x4, R166 ;  /* 0x00000004dda67825 */ /* 0x050fe400078e02a6 */
[----:B------:R4:W-:Y:S02]  /*3510*/  LDGSTS.E [R215+0x2c00], [R52.64], P3 ;  /* 0x02c0000034d77fae */ /* 0x0009e40009921848 */
[----:B---3--:R-:W-:-:S02]  /*3520*/  IMAD.WIDE R170, R221, 0x4, R170 ;  /* 0x00000004ddaa7825 */ /* 0x008fc400078e02aa */
[----:B------:R3:W-:Y:S02]  /*3530*/  LDGSTS.E [R215+0x3000], [R56.64], P3 ;  /* 0x0300000038d77fae */ /* 0x0007e40009921848 */
[C---:B-1----:R-:W-:Y:S02]  /*3540*/  IMAD.WIDE R174, R221.reuse, 0x4, R174 ;  /* 0x00000004ddae7825 */ /* 0x042fe400078e02ae */
[----:B------:R1:W-:Y:S02]  /*3550*/  LDGSTS.E [R215+0x3400], [R60.64], P3 ;  /* 0x034000003cd77fae */ /* 0x0003e40009921848 */
[C---:B--2---:R-:W-:Y:S02]  /*3560*/  IMAD.WIDE R48, R221.reuse, 0x4, R48 ;  /* 0x00000004dd307825 */ /* 0x044fe400078e0230 */
[----:B------:R2:W-:Y:S02]  /*3570*/  LDGSTS.E [R215+0x3800], [R76.64], P3 ;  /* 0x038000004cd77fae */ /* 0x0005e40009921848 */
[----:B----4-:R-:W-:-:S02]  /*3580*/  IMAD.WIDE R52, R221, 0x4, R52 ;  /* 0x00000004dd347825 */ /* 0x010fc400078e0234 */
[----:B------:R4:W-:Y:S02]  /*3590*/  LDGSTS.E [R215+0x3c00], [R80.64], P3 ;  /* 0x03c0000050d77fae */ /* 0x0009e40009921848 */
[C---:B---3--:R-:W-:Y:S02]  /*35a0*/  IMAD.WIDE R56, R221.reuse, 0x4, R56 ;  /* 0x00000004dd387825 */ /* 0x048fe400078e0238 */
[----:B------:R3:W-:Y:S02]  /*35b0*/  LDGSTS.E [R213+0x200], [R118.64], P3 ;  /* 0x0020000076d57fae */ /* 0x0007e40009921848 */
[C---:B-1----:R-:W-:Y:S02]  /*35c0*/  IMAD.WIDE R60, R221.reuse, 0x4, R60 ;  /* 0x00000004dd3c7825 */ /* 0x042fe400078e023c */
        /* <DEDUP_REMOVED lines=27> */
[----:B----4-:R-:W-:Y:S02]  /*3780*/  IMAD.WIDE R54, R221, 0x4, R54 ;  /* 0x00000004dd367825 */ /* 0x010fe400078e0236 */
[----:B------:R4:W-:Y:S01]  /*3790*/  LDGSTS.E [R213+0x3e00], [R82.64], P3 ;  /* 0x03e0000052d57fae */ /* 0x0009e20009921848 */
[----:B------:R-:W-:Y:S01]  /*37a0*/  ISETP.GE.AND P3, PT, R229, UR4, PT ;  /* 0x00000004e5007c0c */ /* 0x000fe2000bf66270 */
[C---:B---3--:R-:W-:Y:S02]  /*37b0*/  IMAD.WIDE R58, R221.reuse, 0x4, R58 ;  /* 0x00000004dd3a7825 */ /* 0x048fe400078e023a */
[----:B------:R-:W0:Y:S01]  /*37c0*/  LDGDEPBAR ;  /* 0x00000000000079af */ /* 0x000e220000000000 */
[----:B------:R-:W-:Y:S01]  /*37d0*/  SEL R19, RZ, 0x4, P3 ;  /* 0x00000004ff137807 */ /* 0x000fe20001800000 */
[----:B-1----:R-:W-:-:S02]  /*37e0*/  IMAD.WIDE R62, R221, 0x4, R62 ;  /* 0x00000004dd3e7825 */ /* 0x002fc400078e023e */
[----:B------:R-:W-:Y:S01]  /*37f0*/  BAR.SYNC.DEFER_BLOCKING 0x0 ;  /* 0x0000000000007b1d */ /* 0x000fe20000010000 */
[----:B------:R-:W-:Y:S01]  /*3800*/  ISETP.NE.U32.AND P3, PT, R21, RZ, PT ;  /* 0x000000ff1500720c */ /* 0x000fe20003f65070 */
[----:B--2---:R-:W-:Y:S01]  /*3810*/  IMAD.WIDE R78, R221, 0x4, R78 ;  /* 0x00000004dd4e7825 */ /* 0x004fe200078e024e */
[----:B------:R-:W-:-:S03]  /*3820*/  SEL R19, R19, RZ, P0 ;  /* 0x000000ff13137207 */ /* 0x000fc60000000000 */
[----:B----4-:R-:W-:Y:S01]  /*3830*/  IMAD.WIDE R82, R221, 0x4, R82 ;  /* 0x00000004dd527825 */ /* 0x010fe200078e0252 */
[----:B------:R-:W-:Y:S01]  /*3840*/  @!PT LDS RZ, [RZ] ;  /* 0x00000000fffff984 */ /* 0x000fe20000000800 */
[----:B------:R-:W-:Y:S01]  /*3850*/  @!PT LDS RZ, [RZ] ;  /* 0x00000000fffff984 */ /* 0x000fe20000000800 */
[----:B------:R-:W-:Y:S01]  /*3860*/  @!PT LDS RZ, [RZ] ;  /* 0x00000000fffff984 */ /* 0x000fe20000000800 */
[----:B------:R1:W-:Y:S01]  /*3870*/  LDGSTS.E [R219+0x16000], [R84.64], P4 ;  /* 0x1600000054db7fae */ /* 0x0003e2000a121848 */
[----:B------:R-:W-:-:S03]  /*3880*/  ISETP.GE.AND P4, PT, R227, UR4, PT ;  /* 0x00000004e3007c0c */ /* 0x000fc6000bf86270 */
[----:B------:R2:W-:Y:S01]  /*3890*/  LDGSTS.E [R219+0x16400], [R86.64], P1 ;  /* 0x1640000056db7fae */ /* 0x0005e20008921848 */
[----:B------:R-:W-:Y:S02]  /*38a0*/  SEL R21, RZ, 0x4, P4 ;  /* 0x00000004ff157807 */ /* 0x000fe40002000000 */
[----:B------:R-:W-:Y:S01]  /*38b0*/  ISETP.GE.AND P1, PT, R225, UR4, PT ;  /* 0x00000004e1007c0c */ /* 0x000fe2000bf26270 */
[----:B------:R3:W-:Y:S01]  /*38c0*/  LDGSTS.E [R219+0x16800], [R88.64], P5 ;  /* 0x1680000058db7fae */ /* 0x0007e2000a921848 */
[----:B------:R-:W-:Y:S02]  /*38d0*/  SEL R21, R21, RZ, P0 ;  /* 0x000000ff15157207 */ /* 0x000fe40000000000 */
[----:B------:R-:W-:Y:S01]  /*38e0*/  ISETP.NE.U32.AND P4, PT, R19, RZ, PT ;  /* 0x000000ff1300720c */ /* 0x000fe20003f85070 */
[----:B------:R4:W-:Y:S01]  /*38f0*/  LDGSTS.E [R219+0x16c00], [R90.64], P6 ;  /* 0x16c000005adb7fae */ /* 0x0009e2000b121848 */
[----:B------:R-:W-:Y:S01]  /*3900*/  ISETP.GE.AND P5, PT, R238, UR4, PT ;  /* 0x00000004ee007c0c */ /* 0x000fe2000bfa6270 */
[C---:B-1----:R-:W-:Y:S01]  /*3910*/  IMAD.WIDE R84, R222.reuse, 0x4, R84 ;  /* 0x00000004de547825 */ /* 0x042fe200078e0254 */
[----:B------:R-:W-:Y:S01]  /*3920*/  SEL R19, RZ, 0x4, P1 ;  /* 0x00000004ff137807 */ /* 0x000fe20000800000 */
[----:B------:R1:W-:Y:S01]  /*3930*/  LDGSTS.E [R219+0x17000], [R92.64], P3 ;  /* 0x170000005cdb7fae */ /* 0x0003e20009921848 */
[----:B------:R-:W-:Y:S01]  /*3940*/  ISETP.NE.U32.AND P6, PT, R21, RZ, PT ;  /* 0x000000ff1500720c */ /* 0x000fe20003fc5070 */
[----:B--2---:R-:W-:Y:S01]  /*3950*/  IMAD.WIDE R86, R222, 0x4, R86 ;  /* 0x00000004de567825 */ /* 0x004fe200078e0256 */
[----:B------:R-:W-:-:S02]  /*3960*/  ISETP.GE.AND P1, PT, R236, UR4, PT ;  /* 0x00000004ec007c0c */ /* 0x000fc4000bf26270 */
[----:B------:R-:W-:Y:S01]  /*3970*/  SEL R21, RZ, 0x4, P5 ;  /* 0x00000004ff157807 */ /* 0x000fe20002800000 */
[C---:B---3--:R-:W-:Y:S01]  /*3980*/  IMAD.WIDE R88, R222.reuse, 0x4, R88 ;  /* 0x00000004de587825 */ /* 0x048fe200078e0258 */
[----:B------:R-:W-:Y:S01]  /*3990*/  SEL R19, R19, RZ, P0 ;  /* 0x000000ff13137207 */ /* 0x000fe20000000000 */
[----:B------:R2:W-:Y:S01]  /*39a0*/  LDGSTS.E [R219+0x17400], [R94.64], P4 ;  /* 0x174000005edb7fae */ /* 0x0005e2000a121848 */
[----:B------:R-:W-:Y:S01]  /*39b0*/  SEL R23, RZ, 0x4, P1 ;  /* 0x00000004ff177807 */ /* 0x000fe20000800000 */
[----:B----4-:R-:W-:Y:S01]  /*39c0*/  IMAD.WIDE R90, R222, 0x4, R90 ;  /* 0x00000004de5a7825 */ /* 0x010fe200078e025a */
[----:B------:R-:W-:Y:S02]  /*39d0*/  SEL R21, R21, RZ, P0 ;  /* 0x000000ff15157207 */ /* 0x000fe40000000000 */
[----:B------:R-:W-:Y:S01]  /*39e0*/  ISETP.GE.AND P5, PT, R234, UR4, PT ;  /* 0x00000004ea007c0c */ /* 0x000fe2000bfa6270 */
[----:B------:R3:W-:Y:S01]  /*39f0*/  LDGSTS.E [R219+0x17800], [R96.64], P6 ;  /* 0x1780000060db7fae */ /* 0x0007e2000b121848 */
[----:B------:R-:W-:Y:S01]  /*3a00*/  ISETP.NE.U32.AND P1, PT, R19, RZ, PT ;  /* 0x000000ff1300720c */ /* 0x000fe20003f25070 */
[----:B-1----:R-:W-:Y:S01]  /*3a10*/  IMAD.WIDE R92, R222, 0x4, R92 ;  /* 0x00000004de5c7825 */ /* 0x002fe200078e025c */
[----:B------:R-:W-:-:S02]  /*3a20*/  ISETP.NE.U32.AND P3, PT, R21, RZ, PT ;  /* 0x000000ff1500720c */ /* 0x000fc40003f65070 */
[----:B------:R-:W-:Y:S01]  /*3a30*/  SEL R19, RZ, 0x4, P5 ;  /* 0x00000004ff137807 */ /* 0x000fe20002800000 */
[----:B--2---:R-:W-:Y:S01]  /*3a40*/  IMAD.WIDE R94, R222, 0x4, R94 ;  /* 0x00000004de5e7825 */ /* 0x004fe200078e025e */
[----:B------:R-:W-:Y:S02]  /*3a50*/  ISETP.GE.AND P5, PT, R232, UR4, PT ;  /* 0x00000004e8007c0c */ /* 0x000fe4000bfa6270 */
[----:B------:R-:W-:Y:S02]  /*3a60*/  SEL R19, R19, RZ, P0 ;  /* 0x000000ff13137207 */ /* 0x000fe40000000000 */
[----:B------:R-:W-:Y:S01]  /*3a70*/  SEL R21, RZ, 0x4, P5 ;  /* 0x00000004ff157807 */ /* 0x000fe20002800000 */
[----:B---3--:R-:W-:Y:S01]  /*3a80*/  IMAD.WIDE R96, R222, 0x4, R96 ;  /* 0x00000004de607825 */ /* 0x008fe200078e0260 */
[----:B------:R-:W-:Y:S01]  /*3a90*/  SEL R23, R23, RZ, P0 ;  /* 0x000000ff17177207 */ /* 0x000fe20000000000 */
[----:B------:R1:W-:Y:S01]  /*3aa0*/  LDGSTS.E [R219+0x17c00], [R98.64], P1 ;  /* 0x17c0000062db7fae */ /* 0x0003e20008921848 */
[----:B------:R-:W-:-:S02]  /*3ab0*/  ISETP.GE.AND P6, PT, R230, UR4, PT ;  /* 0x00000004e6007c0c */ /* 0x000fc4000bfc6270 */
[----:B------:R-:W-:Y:S01]  /*3ac0*/  ISETP.NE.U32.AND P5, PT, R19, RZ, PT ;  /* 0x000000ff1300720c */ /* 0x000fe20003fa5070 */
[----:B------:R2:W-:Y:S01]  /*3ad0*/  LDGSTS.E [R217+0x16200], [R100.64], P3 ;  /* 0x1620000064d97fae */ /* 0x0005e20009921848 */
[----:B------:R-:W-:Y:S02]  /*3ae0*/  SEL R21, R21, RZ, P0 ;  /* 0x000000ff15157207 */ /* 0x000fe40000000000 */
[----:B------:R-:W-:Y:S02]  /*3af0*/  ISETP.NE.U32.AND P4, PT, R23, RZ, PT ;  /* 0x000000ff1700720c */ /* 0x000fe40003f85070 */
[----:B------:R-:W-:Y:S02]  /*3b00*/  ISETP.GE.AND P1, PT, R228, UR4, PT ;  /* 0x00000004e4007c0c */ /* 0x000fe4000bf26270 */
[----:B------:R-:W-:Y:S01]  /*3b10*/  SEL R19, RZ, 0x4, P6 ;  /* 0x00000004ff137807 */ /* 0x000fe20003000000 */
[----:B-1----:R-:W-:Y:S01]  /*3b20*/  IMAD.WIDE R98, R222, 0x4, R98 ;  /* 0x00000004de627825 */ /* 0x002fe200078e0262 */
[----:B------:R-:W-:-:S02]  /*3b30*/  ISETP.NE.U32.AND P3, PT, R21, RZ, PT ;  /* 0x000000ff1500720c */ /* 0x000fc40003f65070 */
[----:B------:R-:W-:Y:S01]  /*3b40*/  ISETP.GE.AND P6, PT, R226, UR4, PT ;  /* 0x00000004e2007c0c */ /* 0x000fe2000bfc6270 */
[----:B--2---:R-:W-:Y:S01]  /*3b50*/  IMAD.WIDE R100, R222, 0x4, R100 ;  /* 0x00000004de647825 */ /* 0x004fe200078e0264 */
[----:B------:R-:W-:Y:S02]  /*3b60*/  SEL R19, R19, RZ, P0 ;  /* 0x000000ff13137207 */ /* 0x000fe40000000000 */
[----:B------:R-:W-:Y:S01]  /*3b70*/  SEL R21, RZ, 0x4, P1 ;  /* 0x00000004ff157807 */ /* 0x000fe20000800000 */
[----:B------:R1:W-:Y:S01]  /*3b80*/  LDGSTS.E [R217+0x16600], [R102.64], P4 ;  /* 0x1660000066d97fae */ /* 0x0003e2000a121848 */
[----:B------:R-:W-:Y:S01]  /*3b90*/  ISETP.GE.AND P1, PT, R224, UR4, PT ;  /* 0x00000004e0007c0c */ /* 0x000fe2000bf26270 */
[----:B------:R-:W-:Y:S01]  /*3ba0*/  UIADD3 UR4, UR5, -0x40, URZ ;  /* 0xffffffc005047890 */ /* 0x000fe2000fffe03f */
[----:B------:R-:W-:Y:S01]  /*3bb0*/  SEL R23, RZ, 0x4, P6 ;  /* 0x00000004ff177807 */ /* 0x000fe20003000000 */
[----:B------:R2:W-:Y:S01]  /*3bc0*/  LDGSTS.E [R217+0x16a00], [R104.64], P5 ;  /* 0x16a0000068d97fae */ /* 0x0005e2000a921848 */
[----:B------:R-:W-:-:S02]  /*3bd0*/  ISETP.NE.U32.AND P6, PT, R19, RZ, PT ;  /* 0x000000ff1300720c */ /* 0x000fc40003fc5070 */
[----:B------:R-:W-:Y:S01]  /*3be0*/  SEL R19, RZ, 0x4, P1 ;  /* 0x00000004ff137807 */ /* 0x000fe20000800000 */
[----:B------:R3:W-:Y:S01]  /*3bf0*/  LDGSTS.E [R217+0x16e00], [R106.64], P3 ;  /* 0x16e000006ad97fae */ /* 0x0007e20009921848 */
[----:B------:R-:W-:Y:S02]  /*3c00*/  SEL R21, R21, RZ, P0 ;  /* 0x000000ff15157207 */ /* 0x000fe40000000000 */
[----:B------:R-:W-:Y:S01]  /*3c10*/  SEL R23, R23, RZ, P0 ;  /* 0x000000ff17177207 */ /* 0x000fe20000000000 */
[----:B-1----:R-:W-:Y:S01]  /*3c20*/  IMAD.WIDE R102, R222, 0x4, R102 ;  /* 0x00000004de667825 */ /* 0x002fe200078e0266 */
[----:B------:R-:W-:Y:S02]  /*3c30*/  SEL R19, R19, RZ, P0 ;  /* 0x000000ff13137207 */ /* 0x000fe40000000000 */
[----:B------:R-:W-:Y:S01]  /*3c40*/  ISETP.GE.AND P0, PT, R240, UR4, PT ;  /* 0x00000004f0007c0c */ /* 0x000fe2000bf06270 */
[C---:B--2---:R-:W-:Y:S01]  /*3c50*/  IMAD.WIDE R104, R222.reuse, 0x4, R104 ;  /* 0x00000004de687825 */ /* 0x044fe200078e0268 */
[----:B------:R-:W-:Y:S01]  /*3c60*/  ISETP.GE.AND P5, PT, R237, UR4, PT ;  /* 0x00000004ed007c0c */ /* 0x000fe2000bfa6270 */
[----:B------:R1:W-:Y:S01]  /*3c70*/  LDGSTS.E [R217+0x17200], [R108.64], P6 ;  /* 0x172000006cd97fae */ /* 0x0003e2000b121848 */
[----:B------:R-:W-:Y:S01]  /*3c80*/  ISETP.NE.U32.AND P3, PT, R19, RZ, PT ;  /* 0x000000ff1300720c */ /* 0x000fe20003f65070 */
[----:B---3--:R-:W-:Y:S01]  /*3c90*/  IMAD.WIDE R106, R222, 0x4, R106 ;  /* 0x00000004de6a7825 */ /* 0x008fe200078e026a */
[----:B------:R-:W-:-:S02]  /*3ca0*/  ISETP.NE.U32.AND P4, PT, R21, RZ, PT ;  /* 0x000000ff1500720c */ /* 0x000fc40003f85070 */
[----:B------:R-:W-:Y:S02]  /*3cb0*/  SEL R19, RZ, 0x4, P0 ;  /* 0x00000004ff137807 */ /* 0x000fe40000000000 */
[----:B------:R-:W-:Y:S02]  /*3cc0*/  ISETP.GE.AND P0, PT, R235, UR4, PT ;  /* 0x00000004eb007c0c */ /* 0x000fe4000bf06270 */
[----:B------:R-:W-:Y:S02]  /*3cd0*/  SEL R21, RZ, 0x4, P5 ;  /* 0x00000004ff157807 */ /* 0x000fe40002800000 */
[----:B------:R-:W-:Y:S01]  /*3ce0*/  ISETP.GE.AND P5, PT, R233, UR4, PT ;  /* 0x00000004e9007c0c */ /* 0x000fe2000bfa6270 */
[----:B-1----:R-:W-:Y:S01]  /*3cf0*/  IMAD.WIDE R108, R222, 0x4, R108 ;  /* 0x00000004de6c7825 */ /* 0x002fe200078e026c */
[----:B------:R-:W-:Y:S02]  /*3d00*/  ISETP.NE.U32.AND P1, PT, R23, RZ, PT ;  /* 0x000000ff1700720c */ /* 0x000fe40003f25070 */
[----:B------:R-:W-:Y:S01]  /*3d10*/  SEL R23, RZ, 0x4, P0 ;  /* 0x00000004ff177807 */ /* 0x000fe20000000000 */
[----:B------:R1:W-:Y:S01]  /*3d20*/  LDGSTS.E [R217+0x17600], [R110.64], P4 ;  /* 0x176000006ed97fae */ /* 0x0003e2000a121848 */
[----:B------:R-:W-:-:S02]  /*3d30*/  ISETP.GE.AND P0, PT, R231, UR4, PT ;  /* 0x00000004e7007c0c */ /* 0x000fc4000bf06270 */
[----:B------:R-:W-:Y:S02]  /*3d40*/  SEL R25, RZ, 0x4, P5 ;  /* 0x00000004ff197807 */ /* 0x000fe40002800000 */
[----:B------:R-:W-:Y:S02]  /*3d50*/  ISETP.GE.AND P5, PT, R223, UR4, PT ;  /* 0x00000004df007c0c */ /* 0x000fe4000bfa6270 */
[----:B------:R-:W-:Y:S02]  /*3d60*/  SEL R27, RZ, 0x4, P0 ;  /* 0x00000004ff1b7807 */ /* 0x000fe40000000000 */
[----:B------:R-:W-:Y:S01]  /*3d70*/  ISETP.GT.AND P0, PT, R16, 0x5f, PT ;  /* 0x0000005f1000780c */ /* 0x000fe20003f04270 */
[----:B------:R2:W-:Y:S01]  /*3d80*/  LDGSTS.E [R217+0x17a00], [R112.64], P1 ;  /* 0x17a0000070d97fae */ /* 0x0005e20008921848 */
[----:B------:R-:W-:Y:S01]  /*3d90*/  SEL R29, RZ, 0x4, P5 ;  /* 0x00000004ff1d7807 */ /* 0x000fe20002800000 */
[----:B-1----:R-:W-:Y:S01]  /*3da0*/  IMAD.WIDE R110, R222, 0x4, R110 ;  /* 0x00000004de6e7825 */ /* 0x002fe200078e026e */
[----:B------:R-:W-:Y:S01]  /*3db0*/  ISETP.GE.AND P5, PT, R229, UR4, PT ;  /* 0x00000004e5007c0c */ /* 0x000fe2000bfa6270 */
[----:B------:R1:W-:Y:S01]  /*3dc0*/  LDGSTS.E [R217+0x17e00], [R114.64], P3 ;  /* 0x17e0000072d97fae */ /* 0x0003e20009921848 */
[----:B------:R-:W-:-:S02]  /*3dd0*/  ISETP.GE.AND P6, PT, R227, UR4, PT ;  /* 0x00000004e3007c0c */ /* 0x000fc4000bfc6270 */
[----:B------:R-:W-:Y:S01]  /*3de0*/  SEL R33, R29, RZ, P0 ;  /* 0x000000ff1d217207 */ /* 0x000fe20000000000 */
[----:B------:R-:W0:Y:S01]  /*3df0*/  LDGDEPBAR ;  /* 0x00000000000079af */ /* 0x000e220000000000 */
[----:B------:R-:W-:Y:S02]  /*3e00*/  ISETP.GE.AND P4, PT, R225, UR4, PT ;  /* 0x00000004e1007c0c */ /* 0x000fe4000bf86270 */
[----:B------:R-:W-:Y:S01]  /*3e10*/  SEL R29, RZ, 0x4, P5 ;  /* 0x00000004ff1d7807 */ /* 0x000fe20002800000 */
[----:B------:R3:W-:Y:S01]  /*3e20*/  LDGSTS.E [R215+0x4000], [R116.64], P2 ;  /* 0x0400000074d77fae */ /* 0x0007e20009121848 */
[----:B------:R-:W-:Y:S01]  /*3e30*/  ISETP.GE.AND P5, PT, R238, UR4, PT ;  /* 0x00000004ee007c0c */ /* 0x000fe2000bfa6270 */
[C---:B--2---:R-:W-:Y:S01]  /*3e40*/  IMAD.WIDE R112, R222.reuse, 0x4, R112 ;  /* 0x00000004de707825 */ /* 0x044fe200078e0270 */
[----:B------:R-:W-:Y:S01]  /*3e50*/  SEL R31, RZ, 0x4, P6 ;  /* 0x00000004ff1f7807 */ /* 0x000fe20003000000 */
[----:B------:R2:W-:Y:S01]  /*3e60*/  LDGSTS.E [R215+0x4400], [R120.64], P2 ;  /* 0x0440000078d77fae */ /* 0x0005e20009121848 */
[----:B------:R-:W-:Y:S01]  /*3e70*/  ISETP.NE.U32.AND P6, PT, R33, RZ, PT ;  /* 0x000000ff2100720c */ /* 0x000fe20003fc5070 */
[----:B-1----:R-:W-:Y:S01]  /*3e80*/  IMAD.WIDE R114, R222, 0x4, R114 ;  /* 0x00000004de727825 */ /* 0x002fe200078e0272 */
[----:B------:R-:W-:Y:S01]  /*3e90*/  SEL R33, RZ, 0x4, P4 ;  /* 0x00000004ff217807 */ /* 0x000fe20002000000 */
[----:B------:R1:W-:Y:S01]  /*3ea0*/  LDGSTS.E [R215+0x4800], [R146.64], P2 ;  /* 0x0480000092d77fae */ /* 0x0003e20009121848 */
[----:B------:R-:W-:-:S02]  /*3eb0*/  ISETP.GE.AND P4, PT, R236, UR4, PT ;  /* 0x00000004ec007c0c */ /* 0x000fc4000bf86270 */
[----:B------:R-:W-:Y:S01]  /*3ec0*/  SEL R35, RZ, 0x4, P5 ;  /* 0x00000004ff237807 */ /* 0x000fe20002800000 */
[----:B------:R4:W-:Y:S01]  /*3ed0*/  LDGSTS.E [R215+0x4c00], [R150.64], P2 ;  /* 0x04c0000096d77fae */ /* 0x0009e20009121848 */
[----:B------:R-:W-:Y:S01]  /*3ee0*/  ISETP.GE.AND P5, PT, R223, UR6, PT ;  /* 0x00000006df007c0c */ /* 0x000fe2000bfa6270 */
[C---:B---3--:R-:W-:Y:S01]  /*3ef0*/  IMAD.WIDE R116, R221.reuse, 0x4, R116 ;  /* 0x00000004dd747825 */ /* 0x048fe200078e0274 */
[----:B------:R-:W-:Y:S01]  /*3f00*/  SEL R37, RZ, 0x4, P4 ;  /* 0x00000004ff257807 */ /* 0x000fe20002000000 */
[----:B------:R3:W-:Y:S01]  /*3f10*/  LDGSTS.E [R215+0x5000], [R154.64], P2 ;  /* 0x050000009ad77fae */ /* 0x0007e20009121848 */
[----:B------:R-:W-:Y:S01]  /*3f20*/  ISETP.GT.AND P4, PT, R16, 0x7f, PT ;  /* 0x0000007f1000780c */ /* 0x000fe20003f84270 */
[C---:B--2---:R-:W-:Y:S01]  /*3f30*/  IMAD.WIDE R120, R221.reuse, 0x4, R120 ;  /* 0x00000004dd787825 */ /* 0x044fe200078e0278 */
[----:B------:R-:W-:Y:S01]  /*3f40*/  SEL R39, RZ, 0x4, P5 ;  /* 0x00000004ff277807 */ /* 0x000fe20002800000 */
[----:B------:R2:W-:Y:S01]  /*3f50*/  LDGSTS.E [R215+0x5400], [R158.64], P2 ;  /* 0x054000009ed77fae */ /* 0x0005e20009121848 */
[----:B------:R-:W-:Y:S01]  /*3f60*/  ISETP.GE.AND P1, PT, R234, UR4, PT ;  /* 0x00000004ea007c0c */ /* 0x000fe2000bf26270 */
[----:B-1----:R-:W-:Y:S01]  /*3f70*/  IMAD.WIDE R146, R221, 0x4, R146 ;  /* 0x00000004dd927825 */ /* 0x002fe200078e0292 */
[----:B------:R-:W-:Y:S01]  /*3f80*/  SEL R43, R39, RZ, P4 ;  /* 0x000000ff272b7207 */ /* 0x000fe20002000000 */
[----:B------:R1:W-:Y:S01]  /*3f90*/  LDGSTS.E [R215+0x5800], [R162.64], P2 ;  /* 0x05800000a2d77fae */ /* 0x0003e20009121848 */
[----:B------:R-:W-:Y:S01]  /*3fa0*/  SEL R39, RZ, 0x4, P1 ;  /* 0x00000004ff277807 */ /* 0x000fe20000800000 */
[C---:B----4-:R-:W-:Y:S01]  /*3fb0*/  IMAD.WIDE R150, R221.reuse, 0x4, R150 ;  /* 0x00000004dd967825 */ /* 0x050fe200078e0296 */
[----:B------:R-:W-:Y:S01]  /*3fc0*/  ISETP.GE.AND P3, PT, R230, UR4, PT ;  /* 0x00000004e6007c0c */ /* 0x000fe2000bf66270 */
[----:B------:R4:W-:Y:S01]  /*3fd0*/  LDGSTS.E [R215+0x5c00], [R166.64], P2 ;  /* 0x05c00000a6d77fae */ /* 0x0009e20009121848 */
[----:B------:R-:W-:Y:S01]  /*3fe0*/  ISETP.GE.AND P1, PT, R228, UR4, PT ;  /* 0x00000004e4007c0c */ /* 0x000fe2000bf26270 */
[C---:B---3--:R-:W-:Y:S01]  /*3ff0*/  IMAD.WIDE R154, R221.reuse, 0x4, R154 ;  /* 0x00000004dd9a7825 */ /* 0x048fe200078e029a */
[----:B------:R-:W-:Y:S01]  /*4000*/  ISETP.GE.AND P5, PT, R232, UR4, PT ;  /* 0x00000004e8007c0c */ /* 0x000fe2000bfa6270 */
[----:B------:R3:W-:Y:S01]  /*4010*/  LDGSTS.E [R215+0x6000], [R170.64], P2 ;  /* 0x06000000aad77fae */ /* 0x0007e20009121848 */
[----:B------:R-:W-:Y:S01]  /*4020*/  SEL R47, RZ, 0x4, P3 ;  /* 0x00000004ff2f7807 */ /* 0x000fe20001800000 */
[C---:B--2---:R-:W-:Y:S01]  /*4030*/  IMAD.WIDE R158, R221.reuse, 0x4, R158 ;  /* 0x00000004dd9e7825 */ /* 0x044fe200078e029e */
[----:B------:R-:W-:Y:S01]  /*4040*/  SEL R65, RZ, 0x4, P1 ;  /* 0x00000004ff417807 */ /* 0x000fe20000800000 */
[----:B------:R2:W-:Y:S01]  /*4050*/  LDGSTS.E [R215+0x6400], [R174.64], P2 ;  /* 0x06400000aed77fae */ /* 0x0005e20009121848 */
[----:B------:R-:W-:Y:S01]  /*4060*/  ISETP.GE.AND P3, PT, R226, UR4, PT ;  /* 0x00000004e2007c0c */ /* 0x000fe2000bf66270 */
[----:B-1----:R-:W-:Y:S01]  /*4070*/  IMAD.WIDE R162, R221, 0x4, R162 ;  /* 0x00000004dda27825 */ /* 0x002fe200078e02a2 */
[----:B------:R-:W-:Y:S01]  /*4080*/  ISETP.GE.AND P1, PT, R224, UR4, PT ;  /* 0x00000004e0007c0c */ /* 0x000fe2000bf26270 */
[----:B------:R1:W-:Y:S01]  /*4090*/  LDGSTS.E [R215+0x6800], [R48.64], P2 ;  /* 0x0680000030d77fae */ /* 0x0003e20009121848 */
[----:B------:R-:W-:Y:S01]  /*40a0*/  SEL R41, RZ, 0x4, P5 ;  /* 0x00000004ff297807 */ /* 0x000fe20002800000 */
[----:B------:R-:W-:Y:S01]  /*40b0*/  UIADD3 UR4, UR5, -0x80, URZ ;  /* 0xffffff8005047890 */ /* 0x000fe2000fffe03f */
[----:B------:R-:W-:Y:S01]  /*40c0*/  ISETP.NE.U32.AND P5, PT, R43, RZ, PT ;  /* 0x000000ff2b00720c */ /* 0x000fe20003fa5070 */
[----:B------:R5:W-:Y:S01]  /*40d0*/  LDGSTS.E [R215+0x6c00], [R52.64], P2 ;  /* 0x06c0000034d77fae */ /* 0x000be20009121848 */
[----:B------:R-:W-:Y:S01]  /*40e0*/  SEL R67, RZ, 0x4, P3 ;  /* 0x00000004ff437807 */ /* 0x000fe20001800000 */
[----:B----4-:R-:W-:Y:S01]  /*40f0*/  IMAD.WIDE R166, R221, 0x4, R166 ;  /* 0x00000004dda67825 */ /* 0x010fe200078e02a6 */
[----:B------:R-:W-:Y:S01]  /*4100*/  SEL R69, RZ, 0x4, P1 ;  /* 0x00000004ff457807 */ /* 0x000fe20000800000 */
[----:B------:R4:W-:Y:S01]  /*4110*/  LDGSTS.E [R215+0x7000], [R56.64], P2 ;  /* 0x0700000038d77fae */ /* 0x0009e20009121848 */
[----:B------:R-:W-:Y:S01]  /*4120*/  SEL R43, R19, RZ, P0 ;  /* 0x000000ff132b7207 */ /* 0x000fe20000000000 */
[----:B---3--:R-:W-:Y:S01]  /*4130*/  IMAD.WIDE R170, R221, 0x4, R170 ;  /* 0x00000004ddaa7825 */ /* 0x008fe200078e02aa */
[----:B------:R-:W-:Y:S01]  /*4140*/  SEL R45, R21, RZ, P0 ;  /* 0x000000ff152d7207 */ /* 0x000fe20000000000 */
[----:B------:R3:W-:Y:S01]  /*4150*/  LDGSTS.E [R215+0x7400], [R60.64], P2 ;  /* 0x074000003cd77fae */ /* 0x0007e20009121848 */
[----:B------:R-:W-:Y:S01]  /*4160*/  SEL R145, R23, RZ, P0 ;  /* 0x000000ff17917207 */ /* 0x000fe20000000000 */
[----:B--2---:R-:W-:Y:S01]  /*4170*/  IMAD.WIDE R174, R221, 0x4, R174 ;  /* 0x00000004ddae7825 */ /* 0x004fe200078e02ae */
[----:B------:R-:W-:Y:S01]  /*4180*/  SEL R178, R25, RZ, P0 ;  /* 0x000000ff19b27207 */ /* 0x000fe20000000000 */
[----:B------:R2:W-:Y:S01]  /*4190*/  LDGSTS.E [R215+0x7800], [R76.64], P2 ;  /* 0x078000004cd77fae */ /* 0x0005e20009121848 */
[----:B------:R-:W-:Y:S01]  /*41a0*/  SEL R19, R27, RZ, P0 ;  /* 0x000000ff1b137207 */ /* 0x000fe20000000000 */
[----:B-1----:R-:W-:Y:S01]  /*41b0*/  IMAD.WIDE R48, R221, 0x4, R48 ;  /* 0x00000004dd307825 */ /* 0x002fe200078e0230 */
[----:B------:R-:W-:Y:S01]  /*41c0*/  SEL R21, R29, RZ, P0 ;  /* 0x000000ff1d157207 */ /* 0x000fe20000000000 */
[----:B------:R1:W-:Y:S01]  /*41d0*/  LDGSTS.E [R215+0x7c00], [R80.64], P2 ;  /* 0x07c0000050d77fae */ /* 0x0003e20009121848 */
[----:B------:R-:W-:Y:S01]  /*41e0*/  SEL R23, R31, RZ, P0 ;  /* 0x000000ff1f177207 */ /* 0x000fe20000000000 */
[----:B-----5:R-:W-:Y:S01]  /*41f0*/  IMAD.WIDE R52, R221, 0x4, R52 ;  /* 0x00000004dd347825 */ /* 0x020fe200078e0234 */
[----:B------:R-:W-:Y:S01]  /*4200*/  SEL R25, R33, RZ, P0 ;  /* 0x000000ff21197207 */ /* 0x000fe20000000000 */
[----:B------:R5:W-:Y:S01]  /*4210*/  LDGSTS.E [R213+0x4200], [R118.64], P2 ;  /* 0x0420000076d57fae */ /* 0x000be20009121848 */
[----:B------:R-:W-:Y:S01]  /*4220*/  SEL R27, R35, RZ, P0 ;  /* 0x000000ff231b7207 */ /* 0x000fe20000000000 */
[----:B----4-:R-:W-:Y:S01]  /*4230*/  IMAD.WIDE R56, R221, 0x4, R56 ;  /* 0x00000004dd387825 */ /* 0x010fe200078e0238 */
[----:B------:R-:W-:Y:S01]  /*4240*/  SEL R29, R37, RZ, P0 ;  /* 0x000000ff251d7207 */ /* 0x000fe20000000000 */
        /* <DEDUP_REMOVED lines=13> */
[----:B------:R-:W-:Y:S01]  /*4320*/  ISETP.GE.AND P3, PT, R240, UR6, PT ;  /* 0x00000006f0007c0c */ /* 0x000fe2000bf66270 */
[----:B-----5:R-:W-:Y:S01]  /*4330*/  IMAD.WIDE R118, R221, 0x4, R118 ;  /* 0x00000004dd767825 */ /* 0x020fe200078e0276 */
[----:B------:R-:W-:Y:S01]  /*4340*/  ISETP.GE.AND P1, PT, R237, UR6, PT ;  /* 0x00000006ed007c0c */ /* 0x000fe2000bf26270 */
[----:B------:R5:W-:Y:S01]  /*4350*/  LDGSTS.E [R213+0x5600], [R160.64], P2 ;  /* 0x05600000a0d57fae */ /* 0x000be20009121848 */
[----:B------:R-:W-:Y:S01]  /*4360*/  ISETP.GE.AND P0, PT, R235, UR6, PT ;  /* 0x00000006eb007c0c */ /* 0x000fe2000bf06270 */
[C---:B----4-:R-:W-:Y:S01]  /*4370*/  IMAD.WIDE R122, R221.reuse, 0x4, R122 ;  /* 0x00000004dd7a7825 */ /* 0x050fe200078e027a */
[----:B------:R-:W-:Y:S01]  /*4380*/  SEL R47, RZ, 0x4, P3 ;  /* 0x00000004ff2f7807 */ /* 0x000fe20001800000 */
[----:B------:R4:W-:Y:S01]  /*4390*/  LDGSTS.E [R213+0x5a00], [R164.64], P2 ;  /* 0x05a00000a4d57fae */ /* 0x0009e20009121848 */
[----:B------:R-:W-:Y:S01]  /*43a0*/  SEL R65, RZ, 0x4, P1 ;  /* 0x00000004ff417807 */ /* 0x000fe20000800000 */
[----:B---3--:R-:W-:Y:S01]  /*43b0*/  IMAD.WIDE R148, R221, 0x4, R148 ;  /* 0x00000004dd947825 */ /* 0x008fe200078e0294 */
[----:B------:R-:W-:Y:S01]  /*43c0*/  SEL R67, RZ, 0x4, P0 ;  /* 0x00000004ff437807 */ /* 0x000fe20000000000 */
[----:B------:R3:W-:Y:S01]  /*43d0*/  LDGSTS.E [R213+0x5e00], [R168.64], P2 ;  /* 0x05e00000a8d57fae */ /* 0x0007e20009121848 */
[----:B------:R-:W-:Y:S01]  /*43e0*/  ISETP.GE.AND P3, PT, R233, UR6, PT ;  /* 0x00000006e9007c0c */ /* 0x000fe2000bf66270 */
[----:B--2---:R-:W-:Y:S01]  /*43f0*/  IMAD.WIDE R152, R221, 0x4, R152 ;  /* 0x00000004dd987825 */ /* 0x004fe200078e0298 */
[----:B------:R-:W-:Y:S01]  /*4400*/  ISETP.GE.AND P1, PT, R231, UR6, PT ;  /* 0x00000006e7007c0c */ /* 0x000fe2000bf26270 */
[----:B------:R2:W-:Y:S01]  /*4410*/  LDGSTS.E [R213+0x6200], [R172.64], P2 ;  /* 0x06200000acd57fae */ /* 0x0005e20009121848 */
[----:B------:R-:W-:Y:S01]  /*4420*/  ISETP.GE.AND P0, PT, R229, UR6, PT ;  /* 0x00000006e5007c0c */ /* 0x000fe2000bf06270 */
[C---:B-1----:R-:W-:Y:S01]  /*4430*/  IMAD.WIDE R156, R221.reuse, 0x4, R156 ;  /* 0x00000004dd9c7825 */ /* 0x042fe200078e029c */
[----:B------:R-:W-:Y:S01]  /*4440*/  SEL R69, RZ, 0x4, P3 ;  /* 0x00000004ff457807 */ /* 0x000fe20001800000 */
[----:B------:R1:W-:Y:S01]  /*4450*/  LDGSTS.E [R213+0x6600], [R176.64], P2 ;  /* 0x06600000b0d57fae */ /* 0x0003e20009121848 */
[----:B------:R-:W-:Y:S01]  /*4460*/  SEL R71, RZ, 0x4, P1 ;  /* 0x00000004ff477807 */ /* 0x000fe20000800000 */
[----:B-----5:R-:W-:Y:S01]  /*4470*/  IMAD.WIDE R160, R221, 0x4, R160 ;  /* 0x00000004dda07825 */ /* 0x020fe200078e02a0 */
[----:B------:R-:W-:Y:S01]  /*4480*/  SEL R73, RZ, 0x4, P0 ;  /* 0x00000004ff497807 */ /* 0x000fe20000000000 */
[----:B------:R5:W-:Y:S01]  /*4490*/  LDGSTS.E [R213+0x6a00], [R50.64], P2 ;  /* 0x06a0000032d57fae */ /* 0x000be20009121848 */
[----:B------:R-:W-:Y:S01]  /*44a0*/  ISETP.GE.AND P3, PT, R227, UR6, PT ;  /* 0x00000006e3007c0c */ /* 0x000fe2000bf66270 */
[----:B----4-:R-:W-:Y:S01]  /*44b0*/  IMAD.WIDE R164, R221, 0x4, R164 ;  /* 0x00000004dda47825 */ /* 0x010fe200078e02a4 */
[----:B------:R-:W-:Y:S01]  /*44c0*/  ISETP.GE.AND P1, PT, R225, UR6, PT ;  /* 0x00000006e1007c0c */ /* 0x000fe2000bf26270 */
[----:B------:R4:W-:Y:S01]  /*44d0*/  LDGSTS.E [R213+0x6e00], [R54.64], P2 ;  /* 0x06e0000036d57fae */ /* 0x0009e20009121848 */
[----:B------:R-:W-:Y:S01]  /*44e0*/  ISETP.GE.AND P0, PT, R238, UR6, PT ;  /* 0x00000006ee007c0c */ /* 0x000fe2000bf06270 */
[C---:B---3--:R-:W-:Y:S01]  /*44f0*/  IMAD.WIDE R168, R221.reuse, 0x4, R168 ;  /* 0x00000004dda87825 */ /* 0x048fe200078e02a8 */
[----:B------:R-:W-:Y:S01]  /*4500*/  SEL R75, RZ, 0x4, P3 ;  /* 0x00000004ff4b7807 */ /* 0x000fe20001800000 */
[----:B------:R3:W-:Y:S01]  /*4510*/  LDGSTS.E [R213+0x7200], [R58.64], P2 ;  /* 0x072000003ad57fae */ /* 0x0007e20009121848 */
[----:B------:R-:W-:Y:S01]  /*4520*/  SEL R125, RZ, 0x4, P1 ;  /* 0x00000004ff7d7807 */ /* 0x000fe20000800000 */
[C---:B--2---:R-:W-:Y:S01]  /*4530*/  IMAD.WIDE R172, R221.reuse, 0x4, R172 ;  /* 0x00000004ddac7825 */ /* 0x044fe200078e02ac */
[----:B------:R-:W-:Y:S01]  /*4540*/  SEL R127, RZ, 0x4, P0 ;  /* 0x00000004ff7f7807 */ /* 0x000fe20000000000 */
[----:B------:R2:W-:Y:S01]  /*4550*/  LDGSTS.E [R213+0x7600], [R62.64], P2 ;  /* 0x076000003ed57fae */ /* 0x0005e20009121848 */
[----:B------:R-:W-:Y:S01]  /*4560*/  ISETP.GE.AND P3, PT, R236, UR6, PT ;  /* 0x00000006ec007c0c */ /* 0x000fe2000bf66270 */
[C---:B-1----:R-:W-:Y:S01]  /*4570*/  IMAD.WIDE R176, R221.reuse, 0x4, R176 ;  /* 0x00000004ddb07825 */ /* 0x042fe200078e02b0 */
[----:B------:R-:W-:Y:S01]  /*4580*/  ISETP.GE.AND P1, PT, R234, UR6, PT ;  /* 0x00000006ea007c0c */ /* 0x000fe2000bf26270 */
[----:B------:R1:W-:Y:S01]  /*4590*/  LDGSTS.E [R213+0x7a00], [R78.64], P2 ;  /* 0x07a000004ed57fae */ /* 0x0003e20009121848 */
[----:B------:R-:W-:Y:S01]  /*45a0*/  ISETP.GE.AND P0, PT, R232, UR6, PT ;  /* 0x00000006e8007c0c */ /* 0x000fe2000bf06270 */
[C---:B-----5:R-:W-:Y:S01]  /*45b0*/  IMAD.WIDE R50, R221.reuse, 0x4, R50 ;  /* 0x00000004dd327825 */ /* 0x060fe200078e0232 */
[----:B------:R-:W-:Y:S01]  /*45c0*/  SEL R129, RZ, 0x4, P3 ;  /* 0x00000004ff817807 */ /* 0x000fe20001800000 */
[----:B------:R5:W-:Y:S01]  /*45d0*/  LDGSTS.E [R213+0x7e00], [R82.64], P2 ;  /* 0x07e0000052d57fae */ /* 0x000be20009121848 */
[----:B------:R-:W-:Y:S01]  /*45e0*/  SEL R131, RZ, 0x4, P1 ;  /* 0x00000004ff837807 */ /* 0x000fe20000800000 */
[C---:B----4-:R-:W-:Y:S01]  /*45f0*/  IMAD.WIDE R54, R221.reuse, 0x4, R54 ;  /* 0x00000004dd367825 */ /* 0x050fe200078e0236 */
[----:B------:R-:W-:Y:S01]  /*4600*/  SEL R133, RZ, 0x4, P0 ;  /* 0x00000004ff857807 */ /* 0x000fe20000000000 */
[----:B------:R-:W0:Y:S01]  /*4610*/  LDGDEPBAR ;  /* 0x00000000000079af */ /* 0x000e220000000000 */
[----:B------:R-:W-:Y:S01]  /*4620*/  ISETP.GE.AND P3, PT, R230, UR6, PT ;  /* 0x00000006e6007c0c */ /* 0x000fe2000bf66270 */
[----:B---3--:R-:W-:-:S02]  /*4630*/  IMAD.WIDE R58, R221, 0x4, R58 ;  /* 0x00000004dd3a7825 */ /* 0x008fc400078e023a */
[----:B------:R-:W-:Y:S01]  /*4640*/  BAR.SYNC.DEFER_BLOCKING 0x0 ;  /* 0x0000000000007b1d */ /* 0x000fe20000010000 */
[----:B------:R-:W-:Y:S01]  /*4650*/  ISETP.GE.AND P1, PT, R228, UR6, PT ;  /* 0x00000006e4007c0c */ /* 0x000fe2000bf26270 */
[C---:B--2---:R-:W-:Y:S01]  /*4660*/  IMAD.WIDE R62, R221.reuse, 0x4, R62 ;  /* 0x00000004dd3e7825 */ /* 0x044fe200078e023e */
[----:B------:R-:W-:Y:S02]  /*4670*/  ISETP.GE.AND P0, PT, R226, UR6, PT ;  /* 0x00000006e2007c0c */ /* 0x000fe4000bf06270 */
[----:B------:R-:W-:Y:S01]  /*4680*/  SEL R135, RZ, 0x4, P3 ;  /* 0x00000004ff877807 */ /* 0x000fe20001800000 */
[C---:B-1----:R-:W-:Y:S01]  /*4690*/  IMAD.WIDE R78, R221.reuse, 0x4, R78 ;  /* 0x00000004dd4e7825 */ /* 0x042fe200078e024e */
[----:B------:R-:W-:Y:S02]  /*46a0*/  SEL R137, RZ, 0x4, P1 ;  /* 0x00000004ff897807 */ /* 0x000fe40000800000 */
[----:B------:R-:W-:Y:S01]  /*46b0*/  SEL R139, RZ, 0x4, P0 ;  /* 0x00000004ff8b7807 */ /* 0x000fe20000000000 */
[----:B-----5:R-:W-:Y:S01]  /*46c0*/  IMAD.WIDE R82, R221, 0x4, R82 ;  /* 0x00000004dd527825 */ /* 0x020fe200078e0252 */
[----:B------:R-:W-:-:S02]  /*46d0*/  ISETP.GE.AND P3, PT, R224, UR6, PT ;  /* 0x00000006e0007c0c */ /* 0x000fc4000bf66270 */
[----:B------:R-:W-:Y:S02]  /*46e0*/  ISETP.NE.U32.AND P1, PT, R43, RZ, PT ;  /* 0x000000ff2b00720c */ /* 0x000fe40003f25070 */
[----:B------:R-:W-:Y:S02]  /*46f0*/  ISETP.NE.U32.AND P0, PT, R45, RZ, PT ;  /* 0x000000ff2d00720c */ /* 0x000fe40003f05070 */
[----:B------:R-:W-:Y:S02]  /*4700*/  SEL R43, R47, RZ, P4 ;  /* 0x000000ff2f2b7207 */ /* 0x000fe40002000000 */
[----:B------:R-:W-:Y:S02]  /*4710*/  SEL R45, R65, RZ, P4 ;  /* 0x000000ff412d7207 */ /* 0x000fe40002000000 */
[----:B------:R-:W-:Y:S02]  /*4720*/  SEL R47, R67, RZ, P4 ;  /* 0x000000ff432f7207 */ /* 0x000fe40002000000 */
[----:B------:R-:W-:-:S02]  /*4730*/  SEL R65, R69, RZ, P4 ;  /* 0x000000ff45417207 */ /* 0x000fc40002000000 */
[----:B------:R-:W-:Y:S01]  /*4740*/  SEL R67, R71, RZ, P4 ;  /* 0x000000ff47437207 */ /* 0x000fe20002000000 */
[----:B------:R-:W-:Y:S01]  /*4750*/  @!PT LDS RZ, [RZ] ;  /* 0x00000000fffff984 */ /* 0x000fe20000000800 */
[----:B------:R-:W-:Y:S01]  /*4760*/  @!PT LDS RZ, [RZ] ;  /* 0x00000000fffff984 */ /* 0x000fe20000000800 */
[----:B------:R-:W-:Y:S01]  /*4770*/  @!PT LDS RZ, [RZ] ;  /* 0x00000000fffff984 */ /* 0x000fe20000000800 */
[----:B------:R1:W-:Y:S01]  /*4780*/  LDGSTS.E [R219+0x18000], [R84.64], P1 ;  /* 0x1800000054db7fae */ /* 0x0003e20008921848 */
[----:B------:R-:W-:Y:S02]  /*4790*/  SEL R69, R73, RZ, P4 ;  /* 0x000000ff49457207 */ /* 0x000fe40002000000 */
[----:B------:R-:W-:Y:S01]  /*47a0*/  SEL R141, RZ, 0x4, P3 ;  /* 0x00000004ff8d7807 */ /* 0x000fe20001800000 */
[----:B------:R2:W-:Y:S01]  /*47b0*/  LDGSTS.E [R219+0x18400], [R86.64], P0 ;  /* 0x1840000056db7fae */ /* 0x0005e20008121848 */
[----:B------:R-:W-:Y:S02]  /*47c0*/  SEL R71, R75, RZ, P4 ;  /* 0x000000ff4b477207 */ /* 0x000fe40002000000 */
[----:B------:R-:W-:Y:S02]  /*47d0*/  SEL R73, R125, RZ, P4 ;  /* 0x000000ff7d497207 */ /* 0x000fe40002000000 */
[----:B------:R-:W-:-:S02]  /*47e0*/  SEL R75, R127, RZ, P4 ;  /* 0x000000ff7f4b7207 */ /* 0x000fc40002000000 */
[----:B------:R-:W-:Y:S01]  /*47f0*/  SEL R125, R129, RZ, P4 ;  /* 0x000000ff817d7207 */ /* 0x000fe20002000000 */
[C---:B-1----:R-:W-:Y:S01]  /*4800*/  IMAD.WIDE R84, R222.reuse, 0x4, R84 ;  /* 0x00000004de547825 */ /* 0x042fe200078e0254 */
[----:B------:R-:W-:Y:S02]  /*4810*/  SEL R127, R131, RZ, P4 ;  /* 0x000000ff837f7207 */ /* 0x000fe40002000000 */
[----:B------:R-:W-:Y:S01]  /*4820*/  SEL R129, R133, RZ, P4 ;  /* 0x000000ff85817207 */ /* 0x000fe20002000000 */
[----:B--2---:R-:W-:Y:S01]  /*4830*/  IMAD.WIDE R86, R222, 0x4, R86 ;  /* 0x00000004de567825 */ /* 0x004fe200078e0256 */
[----:B------:R-:W-:Y:S02]  /*4840*/  ISETP.GE.AND P3, PT, R240, UR4, PT ;  /* 0x00000004f0007c0c */ /* 0x000fe4000bf66270 */
[----:B------:R-:W-:Y:S02]  /*4850*/  SEL R131, R135, RZ, P4 ;  /* 0x000000ff87837207 */ /* 0x000fe40002000000 */
[----:B------:R-:W-:-:S02]  /*4860*/  SEL R133, R137, RZ, P4 ;  /* 0x000000ff89857207 */ /* 0x000fc40002000000 */
[----:B------:R-:W-:Y:S02]  /*4870*/  SEL R135, R139, RZ, P4 ;  /* 0x000000ff8b877207 */ /* 0x000fe40002000000 */
[----:B------:R-:W-:Y:S02]  /*4880*/  SEL R137, R141, RZ, P4 ;  /* 0x000000ff8d897207 */ /* 0x000fe40002000000 */
[----:B------:R-:W-:Y:S02]  /*4890*/  ISETP.GE.AND P4, PT, R237, UR4, PT ;  /* 0x00000004ed007c0c */ /* 0x000fe4000bf86270 */
[----:B------:R-:W-:Y:S02]  /*48a0*/  SEL R139, RZ, 0x4, P3 ;  /* 0x00000004ff8b7807 */ /* 0x000fe40001800000 */
[----:B------:R-:W-:Y:S02]  /*48b0*/  ISETP.GE.AND P3, PT, R235, UR4, PT ;  /* 0x00000004eb007c0c */ /* 0x000fe4000bf66270 */
[----:B------:R-:W-:-:S02]  /*48c0*/  SEL R141, RZ, 0x4, P4 ;  /* 0x00000004ff8d7807 */ /* 0x000fc40002000000 */
[----:B------:R-:W-:Y:S02]  /*48d0*/  ISETP.GE.AND P4, PT, R233, UR4, PT ;  /* 0x00000004e9007c0c */ /* 0x000fe4000bf86270 */
[----:B------:R-:W-:Y:S02]  /*48e0*/  SEL R143, RZ, 0x4, P3 ;  /* 0x00000004ff8f7807 */ /* 0x000fe40001800000 */
[----:B------:R-:W-:Y:S02]  /*48f0*/  ISETP.NE.U32.AND P3, PT, R145, RZ, PT ;  /* 0x000000ff9100720c */ /* 0x000fe40003f65070 */
[----:B------:R-:W-:Y:S02]  /*4900*/  SEL R145, RZ, 0x4, P4 ;  /* 0x00000004ff917807 */ /* 0x000fe40002000000 */
[----:B------:R-:W-:Y:S02]  /*4910*/  ISETP.NE.U32.AND P4, PT, R178, RZ, PT ;  /* 0x000000ffb200720c */ /* 0x000fe40003f85070 */
[----:B------:R-:W-:-:S02]  /*4920*/  ISETP.NE.U32.AND P2, PT, R19, RZ, PT ;  /* 0x000000ff1300720c */ /* 0x000fc40003f45070 */
[----:B------:R-:W-:Y:S02]  /*4930*/  ISETP.NE.U32.AND P1, PT, R21, RZ, PT ;  /* 0x000000ff1500720c */ /* 0x000fe40003f25070 */
[----:B------:R-:W-:-:S03]  /*4940*/  ISETP.NE.U32.AND P0, PT, R23, RZ, PT ;  /* 0x000000ff1700720c */ /* 0x000fc60003f05070 */
[----:B------:R1:W-:Y:S01]  /*4950*/  LDGSTS.E [R219+0x18800], [R88.64], P3 ;  /* 0x1880000058db7fae */ /* 0x0003e20009921848 */
[----:B------:R-:W-:-:S03]  /*4960*/  ISETP.NE.U32.AND P3, PT, R25, RZ, PT ;  /* 0x000000ff1900720c */ /* 0x000fc60003f65070 */
[----:B------:R2:W-:Y:S01]  /*4970*/  LDGSTS.E [R219+0x18c00], [R90.64], P4 ;  /* 0x18c000005adb7fae */ /* 0x0005e2000a121848 */
[----:B------:R-:W-:-:S03]  /*4980*/  ISETP.NE.U32.AND P4, PT, R27, RZ, PT ;  /* 0x000000ff1b00720c */ /* 0x000fc60003f85070 */
[----:B------:R3:W-:Y:S01]  /*4990*/  LDGSTS.E [R219+0x19000], [R92.64], P2 ;  /* 0x190000005cdb7fae */ /* 0x0007e20009121848 */
[----:B------:R-:W-:-:S03]  /*49a0*/  ISETP.NE.U32.AND P2, PT, R29, RZ, PT ;  /* 0x000000ff1d00720c */ /* 0x000fc60003f45070 */
[----:B------:R4:W-:Y:S01]  /*49b0*/  LDGSTS.E [R219+0x19400], [R94.64], P1 ;  /* 0x194000005edb7fae */ /* 0x0009e20008921848 */
[----:B------:R-:W-:Y:S01]  /*49c0*/  ISETP.NE.U32.AND P1, PT, R31, RZ, PT ;  /* 0x000000ff1f00720c */ /* 0x000fe20003f25070 */
[C---:B-1----:R-:W-:Y:S02]  /*49d0*/  IMAD.WIDE R88, R222.reuse, 0x4, R88 ;  /* 0x00000004de587825 */ /* 0x042fe400078e0258 */
[----:B------:R1:W-:Y:S01]  /*49e0*/  LDGSTS.E [R219+0x19800], [R96.64], P0 ;  /* 0x1980000060db7fae */ /* 0x0003e20008121848 */
[----:B------:R-:W-:Y:S01]  /*49f0*/  ISETP.NE.U32.AND P0, PT, R33, RZ, PT ;  /* 0x000000ff2100720c */ /* 0x000fe20003f05070 */
[C---:B--2---:R-:W-:Y:S02]  /*4a00*/  IMAD.WIDE R90, R222.reuse, 0x4, R90 ;  /* 0x00000004de5a7825 */ /* 0x044fe400078e025a */
[----:B------:R2:W-:Y:S01]  /*4a10*/  LDGSTS.E [R219+0x19c00], [R98.64], P3 ;  /* 0x19c0000062db7fae */ /* 0x0005e20009921848 */
[----:B------:R-:W-:Y:S01]  /*4a20*/  ISETP.NE.U32.AND P3, PT, R35, RZ, PT ;  /* 0x000000ff2300720c */ /* 0x000fe20003f65070 */
[----:B---3--:R-:W-:-:S02]  /*4a30*/  IMAD.WIDE R92, R222, 0x4, R92 ;  /* 0x00000004de5c7825 */ /* 0x008fc400078e025c */
[----:B------:R3:W-:Y:S01]  /*4a40*/  LDGSTS.E [R217+0x18200], [R100.64], P4 ;  /* 0x1820000064d97fae */ /* 0x0007e2000a121848 */
[----:B------:R-:W-:Y:S01]  /*4a50*/  ISETP.NE.U32.AND P4, PT, R37, RZ, PT ;  /* 0x000000ff2500720c */ /* 0x000fe20003f85070 */
[C---:B----4-:R-:W-:Y:S02]  /*4a60*/  IMAD.WIDE R94, R222.reuse, 0x4, R94 ;  /* 0x00000004de5e7825 */ /* 0x050fe400078e025e */
[----:B------:R4:W-:Y:S01]  /*4a70*/  LDGSTS.E [R217+0x18600], [R102.64], P2 ;  /* 0x1860000066d97fae */ /* 0x0009e20009121848 */
[----:B------:R-:W-:Y:S01]  /*4a80*/  ISETP.NE.U32.AND P2, PT, R39, RZ, PT ;  /* 0x000000ff2700720c */ /* 0x000fe20003f45070 */
[C---:B-1----:R-:W-:Y:S02]  /*4a90*/  IMAD.WIDE R96, R222.reuse, 0x4, R96 ;  /* 0x00000004de607825 */ /* 0x042fe400078e0260 */
[----:B------:R1:W-:Y:S01]  /*4aa0*/  LDGSTS.E [R217+0x18a00], [R104.64], P1 ;  /* 0x18a0000068d97fae */ /* 0x0003e20008921848 */
[----:B------:R-:W-:Y:S01]  /*4ab0*/  ISETP.NE.U32.AND P1, PT, R41, RZ, PT ;  /* 0x000000ff2900720c */ /* 0x000fe20003f25070 */
[----:B--2---:R-:W-:-:S02]  /*4ac0*/  IMAD.WIDE R98, R222, 0x4, R98 ;  /* 0x00000004de627825 */ /* 0x004fc400078e0262 */
[----:B------:R2:W-:Y:S01]  /*4ad0*/  LDGSTS.E [R217+0x18e00], [R106.64], P0 ;  /* 0x18e000006ad97fae */ /* 0x0005e20008121848 */
[----:B------:R-:W-:Y:S01]  /*4ae0*/  ISETP.NE.U32.AND P0, PT, R43, RZ, PT ;  /* 0x000000ff2b00720c */ /* 0x000fe20003f05070 */
[C---:B---3--:R-:W-:Y:S02]  /*4af0*/  IMAD.WIDE R100, R222.reuse, 0x4, R100 ;  /* 0x00000004de647825 */ /* 0x048fe400078e0264 */
[----:B------:R3:W-:Y:S01]  /*4b00*/  LDGSTS.E [R217+0x19200], [R108.64], P3 ;  /* 0x192000006cd97fae */ /* 0x0007e20009921848 */
[----:B------:R-:W-:Y:S01]  /*4b10*/  ISETP.NE.U32.AND P3, PT, R45, RZ, PT ;  /* 0x000000ff2d00720c */ /* 0x000fe20003f65070 */
[C---:B----4-:R-:W-:Y:S02]  /*4b20*/  IMAD.WIDE R102, R222.reuse, 0x4, R102 ;  /* 0x00000004de667825 */ /* 0x050fe400078e0266 */
[----:B------:R4:W-:Y:S01]  /*4b30*/  LDGSTS.E [R217+0x19600], [R110.64], P4 ;  /* 0x196000006ed97fae */ /* 0x0009e2000a121848 */
[----:B------:R-:W-:Y:S01]  /*4b40*/  ISETP.NE.U32.AND P4, PT, R47, RZ, PT ;  /* 0x000000ff2f00720c */ /* 0x000fe20003f85070 */
[----:B-1----:R-:W-:-:S02]  /*4b50*/  IMAD.WIDE R104, R222, 0x4, R104 ;  /* 0x00000004de687825 */ /* 0x002fc400078e0268 */
[----:B------:R1:W-:Y:S01]  /*4b60*/  LDGSTS.E [R217+0x19a00], [R112.64], P2 ;  /* 0x19a0000070d97fae */ /* 0x0003e20009121848 */
[----:B------:R-:W-:Y:S01]  /*4b70*/  ISETP.NE.U32.AND P2, PT, R65, RZ, PT ;  /* 0x000000ff4100720c */ /* 0x000fe20003f45070 */
[C---:B--2---:R-:W-:Y:S02]  /*4b80*/  IMAD.WIDE R106, R222.reuse, 0x4, R106 ;  /* 0x00000004de6a7825 */ /* 0x044fe400078e026a */
[----:B------:R2:W-:Y:S01]  /*4b90*/  LDGSTS.E [R217+0x19e00], [R114.64], P1 ;  /* 0x19e0000072d97fae */ /* 0x0005e20008921848 */
[----:B------:R-:W-:Y:S01]  /*4ba0*/  ISETP.NE.U32.AND P1, PT, R67, RZ, PT ;  /* 0x000000ff4300720c */ /* 0x000fe20003f25070 */
[C---:B---3--:R-:W-:Y:S02]  /*4bb0*/  IMAD.WIDE R108, R222.reuse, 0x4, R108 ;  /* 0x00000004de6c7825 */ /* 0x048fe400078e026c */
[----:B------:R-:W0:Y:S02]  /*4bc0*/  LDGDEPBAR ;  /* 0x00000000000079af */ /* 0x000e240000000000 */
[----:B----4-:R-:W-:-:S02]  /*4bd0*/  IMAD.WIDE R110, R222, 0x4, R110 ;  /* 0x00000004de6e7825 */ /* 0x010fc400078e026e */
[----:B------:R3:W-:Y:S02]  /*4be0*/  LDGSTS.E [R215+0x8000], [R116.64], P6 ;  /* 0x0800000074d77fae */ /* 0x0007e4000b121848 */
[C---:B-1----:R-:W-:Y:S02]  /*4bf0*/  IMAD.WIDE R112, R222.reuse, 0x4, R112 ;  /* 0x00000004de707825 */ /* 0x042fe400078e0270 */
[----:B------:R1:W-:Y:S02]  /*4c00*/  LDGSTS.E [R215+0x8400], [R120.64], P6 ;  /* 0x0840000078d77fae */ /* 0x0003e4000b121848 */
[----:B--2---:R-:W-:Y:S02]  /*4c10*/  IMAD.WIDE R114, R222, 0x4, R114 ;  /* 0x00000004de727825 */ /* 0x004fe400078e0272 */
[----:B------:R2:W-:Y:S04]  /*4c20*/  LDGSTS.E [R215+0x8800], [R146.64], P6 ;  /* 0x0880000092d77fae */ /* 0x0005e8000b121848 */
[----:B------:R4:W-:Y:S01]  /*4c30*/  LDGSTS.E [R215+0x8c00], [R150.64], P6 ;  /* 0x08c0000096d77fae */ /* 0x0009e2000b121848 */
[----:B---3--:R-:W-:-:S03]  /*4c40*/  IMAD.WIDE R116, R221, 0x4, R116 ;  /* 0x00000004dd747825 */ /* 0x008fc600078e0274 */
[----:B------:R3:W-:Y:S01]  /*4c50*/  LDGSTS.E [R215+0x9000], [R154.64], P6 ;  /* 0x090000009ad77fae */ /* 0x0007e2000b121848 */
[----:B-1----:R-:W-:-:S03]  /*4c60*/  IMAD.WIDE R120, R221, 0x4, R120 ;  /* 0x00000004dd787825 */ /* 0x002fc600078e0278 */
[----:B------:R1:W-:Y:S01]  /*4c70*/  LDGSTS.E [R215+0x9400], [R158.64], P6 ;  /* 0x094000009ed77fae */ /* 0x0003e2000b121848 */
[----:B--2---:R-:W-:-:S03]  /*4c80*/  IMAD.WIDE R146, R221, 0x4, R146 ;  /* 0x00000004dd927825 */ /* 0x004fc600078e0292 */
[----:B------:R2:W-:Y:S01]  /*4c90*/  LDGSTS.E [R215+0x9800], [R162.64], P6 ;  /* 0x09800000a2d77fae */ /* 0x0005e2000b121848 */
[----:B----4-:R-:W-:-:S03]  /*4ca0*/  IMAD.WIDE R150, R221, 0x4, R150 ;  /* 0x00000004dd967825 */ /* 0x010fc600078e0296 */
        /* <DEDUP_REMOVED lines=49> */
[----:B------:R-:W-:Y:S01]  /*4fc0*/  ISETP.NE.U32.AND P6, PT, R69, RZ, PT ;  /* 0x000000ff4500720c */ /* 0x000fe20003fc5070 */
[C---:B---3--:R-:W-:Y:S02]  /*4fd0*/  IMAD.WIDE R58, R221.reuse, 0x4, R58 ;  /* 0x00000004dd3a7825 */ /* 0x048fe400078e023a */
[----:B------:R-:W0:Y:S02]  /*4fe0*/  LDGDEPBAR ;  /* 0x00000000000079af */ /* 0x000e240000000000 */
[C---:B-1----:R-:W-:Y:S02]  /*4ff0*/  IMAD.WIDE R62, R221.reuse, 0x4, R62 ;  /* 0x00000004dd3e7825 */ /* 0x042fe400078e023e */
[----:B------:R-:W-:Y:S02]  /*5000*/  BAR.SYNC.DEFER_BLOCKING 0x0 ;  /* 0x0000000000007b1d */ /* 0x000fe40000010000 */
[----:B--2---:R-:W-:-:S04]  /*5010*/  IMAD.WIDE R78, R221, 0x4, R78 ;  /* 0x00000004dd4e7825 */ /* 0x004fc800078e024e */
[----:B----4-:R-:W-:Y:S01]  /*5020*/  IMAD.WIDE R82, R221, 0x4, R82 ;  /* 0x00000004dd527825 */ /* 0x010fe200078e0252 */
[----:B------:R-:W-:Y:S01]  /*5030*/  @!PT LDS RZ, [RZ] ;  /* 0x00000000fffff984 */ /* 0x000fe20000000800 */
[----:B------:R-:W-:Y:S01]  /*5040*/  @!PT LDS RZ, [RZ] ;  /* 0x00000000fffff984 */ /* 0x000fe20000000800 */
[----:B------:R-:W-:Y:S01]  /*5050*/  @!PT LDS RZ, [RZ] ;  /* 0x00000000fffff984 */ /* 0x000fe20000000800 */
        /* <DEDUP_REMOVED lines=25> */
[----:B------:R-:W-:Y:S01]  /*51f0*/  ISETP.GT.AND P2, PT, R16, 0x9f, PT ;  /* 0x0000009f1000780c */ /* 0x000fe20003f44270 */
[C---:B---3--:R-:W-:Y:S02]  /*5200*/  IMAD.WIDE R96, R222.reuse, 0x4, R96 ;  /* 0x00000004de607825 */ /* 0x048fe400078e0260 */
[----:B------:R3:W-:Y:S01]  /*5210*/  LDGSTS.E [R217+0x1aa00], [R104.64], P1 ;  /* 0x1aa0000068d97fae */ /* 0x0007e20008921848 */
[----:B------:R-:W-:Y:S01]  /*5220*/  ISETP.NE.U32.AND P1, PT, R137, RZ, PT ;  /* 0x000000ff8900720c */ /* 0x000fe20003f25070 */
[C---:B----4-:R-:W-:Y:S01]  /*5230*/  IMAD.WIDE R98, R222.reuse, 0x4, R98 ;  /* 0x00000004de627825 */ /* 0x050fe200078e0262 */
[----:B------:R-:W-:Y:S01]  /*5240*/  SEL R139, R139, RZ, P2 ;  /* 0x000000ff8b8b7207 */ /* 0x000fe20001000000 */
[----:B------:R4:W-:Y:S01]  /*5250*/  LDGSTS.E [R217+0x1ae00], [R106.64], P6 ;  /* 0x1ae000006ad97fae */ /* 0x0009e2000b121848 */
[----:B------:R-:W-:Y:S01]  /*5260*/  SEL R141, R141, RZ, P2 ;  /* 0x000000ff8d8d7207 */ /* 0x000fe20001000000 */
[C---:B-1----:R-:W-:Y:S01]  /*5270*/  IMAD.WIDE R100, R222.reuse, 0x4, R100 ;  /* 0x00000004de647825 */ /* 0x042fe200078e0264 */
[----:B------:R-:W-:Y:S01]  /*5280*/  ISETP.NE.U32.AND P6, PT, R139, RZ, PT ;  /* 0x000000ff8b00720c */ /* 0x000fe20003fc5070 */
[----:B------:R1:W-:Y:S01]  /*5290*/  LDGSTS.E [R217+0x1b200], [R108.64], P0 ;  /* 0x1b2000006cd97fae */ /* 0x0003e20008121848 */
[----:B------:R-:W-:Y:S01]  /*52a0*/  ISETP.NE.U32.AND P0, PT, R141, RZ, PT ;  /* 0x000000ff8d00720c */ /* 0x000fe20003f05070 */
[C---:B--2---:R-:W-:Y:S01]  /*52b0*/  IMAD.WIDE R102, R222.reuse, 0x4, R102 ;  /* 0x00000004de667825 */ /* 0x044fe200078e0266 */
[----:B------:R-:W-:Y:S01]  /*52c0*/  SEL R143, R143, RZ, P2 ;  /* 0x000000ff8f8f7207 */ /* 0x000fe20001000000 */
[----:B------:R2:W-:Y:S01]  /*52d0*/  LDGSTS.E [R217+0x1b600], [R110.64], P3 ;  /* 0x1b6000006ed97fae */ /* 0x0005e20009921848 */
[----:B------:R-:W-:Y:S01]  /*52e0*/  ISETP.GE.AND P3, PT, R231, UR4, PT ;  /* 0x00000004e7007c0c */ /* 0x000fe2000bf66270 */
[C---:B---3--:R-:W-:Y:S01]  /*52f0*/  IMAD.WIDE R104, R222.reuse, 0x4, R104 ;  /* 0x00000004de687825 */ /* 0x048fe200078e0268 */
[----:B------:R-:W-:Y:S01]  /*5300*/  SEL R145, R145, RZ, P2 ;  /* 0x000000ff91917207 */ /* 0x000fe20001000000 */
[----:B------:R3:W-:Y:S01]  /*5310*/  LDGSTS.E [R217+0x1ba00], [R112.64], P4 ;  /* 0x1ba0000070d97fae */ /* 0x0007e2000a121848 */
[----:B------:R-:W-:Y:S01]  /*5320*/  SEL R19, RZ, 0x4, P3 ;  /* 0x00000004ff137807 */ /* 0x000fe20001800000 */
[C---:B----4-:R-:W-:Y:S01]  /*5330*/  IMAD.WIDE R106, R222.reuse, 0x4, R106 ;  /* 0x00000004de6a7825 */ /* 0x050fe200078e026a */
[----:B------:R-:W-:Y:S01]  /*5340*/  ISETP.GE.AND P4, PT, R229, UR4, PT ;  /* 0x00000004e5007c0c */ /* 0x000fe2000bf86270 */
[----:B------:R4:W-:Y:S01]  /*5350*/  LDGSTS.E [R217+0x1be00], [R114.64], P1 ;  /* 0x1be0000072d97fae */ /* 0x0009e20008921848 */
[----:B------:R-:W-:Y:S01]  /*5360*/  ISETP.NE.U32.AND P1, PT, R143, RZ, PT ;  /* 0x000000ff8f00720c */ /* 0x000fe20003f25070 */
[C---:B-1----:R-:W-:Y:S01]  /*5370*/  IMAD.WIDE R108, R222.reuse, 0x4, R108 ;  /* 0x00000004de6c7825 */ /* 0x042fe200078e026c */
[----:B------:R-:W-:Y:S01]  /*5380*/  SEL R19, R19, RZ, P2 ;  /* 0x000000ff13137207 */ /* 0x000fe20001000000 */
[----:B------:R-:W0:Y:S01]  /*5390*/  LDGDEPBAR ;  /* 0x00000000000079af */ /* 0x000e220000000000 */
[----:B------:R-:W-:Y:S01]  /*53a0*/  ISETP.NE.U32.AND P3, PT, R145, RZ, PT ;  /* 0x000000ff9100720c */ /* 0x000fe20003f65070 */
[C---:B--2---:R-:W-:Y:S01]  /*53b0*/  IMAD.WIDE R110, R222.reuse, 0x4, R110 ;  /* 0x00000004de6e7825 */ /* 0x044fe200078e026e */
[----:B------:R-:W-:Y:S01]  /*53c0*/  SEL R21, RZ, 0x4, P4 ;  /* 0x00000004ff157807 */ /* 0x000fe20002000000 */
[----:B------:R1:W-:Y:S01]  /*53d0*/  LDGSTS.E [R215+0xc000], [R116.64], P5 ;  /* 0x0c00000074d77fae */ /* 0x0003e2000a921848 */
[----:B------:R-:W-:Y:S01]  /*53e0*/  ISETP.NE.U32.AND P4, PT, R19, RZ, PT ;  /* 0x000000ff1300720c */ /* 0x000fe20003f85070 */
[C---:B---3--:R-:W-:Y:S01]  /*53f0*/  IMAD.WIDE R112, R222.reuse, 0x4, R112 ;  /* 0x00000004de707825 */ /* 0x048fe200078e0270 */
[----:B------:R-:W-:Y:S01]  /*5400*/  SEL R21, R21, RZ, P2 ;  /* 0x000000ff15157207 */ /* 0x000fe20001000000 */
[----:B------:R2:W-:Y:S02]  /*5410*/  LDGSTS.E [R215+0xc400], [R120.64], P5 ;  /* 0x0c40000078d77fae */ /* 0x0005e4000a921848 */
[----:B----4-:R-:W-:-:S02]  /*5420*/  IMAD.WIDE R114, R222, 0x4, R114 ;  /* 0x00000004de727825 */ /* 0x010fc400078e0272 */
[----:B------:R3:W-:Y:S04]  /*5430*/  LDGSTS.E [R215+0xc800], [R146.64], P5 ;  /* 0x0c80000092d77fae */ /* 0x0007e8000a921848 */
[----:B------:R4:W-:Y:S01]  /*5440*/  LDGSTS.E [R215+0xcc00], [R150.64], P5 ;  /* 0x0cc0000096d77fae */ /* 0x0009e2000a921848 */
[----:B-1----:R-:W-:-:S03]  /*5450*/  IMAD.WIDE R116, R221, 0x4, R116 ;  /* 0x00000004dd747825 */ /* 0x002fc600078e0274 */
[----:B------:R1:W-:Y:S01]  /*5460*/  LDGSTS.E [R215+0xd000], [R154.64], P5 ;  /* 0x0d0000009ad77fae */ /* 0x0003e2000a921848 */
[----:B--2---:R-:W-:-:S03]  /*5470*/  IMAD.WIDE R120, R221, 0x4, R120 ;  /* 0x00000004dd787825 */ /* 0x004fc600078e0278 */
[----:B------:R2:W-:Y:S01]  /*5480*/  LDGSTS.E [R215+0xd400], [R158.64], P5 ;  /* 0x0d4000009ed77fae */ /* 0x0005e2000a921848 */
[----:B---3--:R-:W-:-:S03]  /*5490*/  IMAD.WIDE R146, R221, 0x4, R146 ;  /* 0x00000004dd927825 */ /* 0x008fc600078e0292 */
[----:B------:R3:W-:Y:S01]  /*54a0*/  LDGSTS.E [R215+0xd800], [R162.64], P5 ;  /* 0x0d800000a2d77fae */ /* 0x0007e2000a921848 */
[----:B----4-:R-:W-:-:S03]  /*54b0*/  IMAD.WIDE R150, R221, 0x4, R150 ;  /* 0x00000004dd967825 */ /* 0x010fc600078e0296 */
        /* <DEDUP_REMOVED lines=49> */
[----:B------:R-:W-:Y:S01]  /*57d0*/  ISETP.GE.AND P5, PT, R227, UR4, PT ;  /* 0x00000004e3007c0c */ /* 0x000fe2000bfa6270 */
[C---:B-1----:R-:W-:Y:S02]  /*57e0*/  IMAD.WIDE R58, R221.reuse, 0x4, R58 ;  /* 0x00000004dd3a7825 */ /* 0x042fe400078e023a */
[----:B------:R-:W0:Y:S01]  /*57f0*/  LDGDEPBAR ;  /* 0x00000000000079af */ /* 0x000e220000000000 */
[----:B------:R-:W-:Y:S01]  /*5800*/  SEL R19, RZ, 0x4, P5 ;  /* 0x00000004ff137807 */ /* 0x000fe20002800000 */
[----:B--2---:R-:W-:Y:S02]  /*5810*/  IMAD.WIDE R62, R221, 0x4, R62 ;  /* 0x00000004dd3e7825 */ /* 0x004fe400078e023e */
[----:B------:R-:W-:Y:S01]  /*5820*/  BAR.SYNC.DEFER_BLOCKING 0x0 ;  /* 0x0000000000007b1d */ /* 0x000fe20000010000 */
[----:B------:R-:W-:Y:S01]  /*5830*/  SEL R19, R19, RZ, P2 ;  /* 0x000000ff13137207 */ /* 0x000fe20001000000 */
[----:B---3--:R-:W-:Y:S01]  /*5840*/  IMAD.WIDE R78, R221, 0x4, R78 ;  /* 0x00000004dd4e7825 */ /* 0x008fe200078e024e */
[----:B------:R-:W-:-:S03]  /*5850*/  ISETP.GE.AND P5, PT, R238, UR4, PT ;  /* 0x00000004ee007c0c */ /* 0x000fc6000bfa6270 */
[----:B----4-:R-:W-:Y:S01]  /*5860*/  IMAD.WIDE R82, R221, 0x4, R82 ;  /* 0x00000004dd527825 */ /* 0x010fe200078e0252 */
[----:B------:R-:W-:Y:S01]  /*5870*/  @!PT LDS RZ, [RZ] ;  /* 0x00000000fffff984 */ /* 0x000fe20000000800 */
[----:B------:R-:W-:Y:S01]  /*5880*/  @!PT LDS RZ, [RZ] ;  /* 0x00000000fffff984 */ /* 0x000fe20000000800 */
[----:B------:R-:W-:Y:S01]  /*5890*/  @!PT LDS RZ, [RZ] ;  /* 0x00000000fffff984 */ /* 0x000fe20000000800 */
[----:B------:R1:W-:Y:S01]  /*58a0*/  LDGSTS.E [R219+0x1c000], [R84.64], P6 ;  /* 0x1c00000054db7fae */ /* 0x0003e2000b121848 */
[----:B------:R-:W-:-:S03]  /*58b0*/  ISETP.NE.U32.AND P6, PT, R21, RZ, PT ;  /* 0x000000ff1500720c */ /* 0x000fc60003fc5070 */
[----:B------:R2:W-:Y:S01]  /*58c0*/  LDGSTS.E [R219+0x1c400], [R86.64], P0 ;  /* 0x1c40000056db7fae */ /* 0x0005e20008121848 */
[----:B------:R-:W-:-:S03]  /*58d0*/  ISETP.GE.AND P0, PT, R225, UR4, PT ;  /* 0x00000004e1007c0c */ /* 0x000fc6000bf06270 */
[----:B------:R3:W-:Y:S01]  /*58e0*/  LDGSTS.E [R219+0x1c800], [R88.64], P1 ;  /* 0x1c80000058db7fae */ /* 0x0007e20008921848 */
[----:B------:R-:W-:Y:S02]  /*58f0*/  SEL R21, RZ, 0x4, P0 ;  /* 0x00000004ff157807 */ /* 0x000fe40000000000 */
[----:B------:R-:W-:Y:S01]  /*5900*/  ISETP.NE.U32.AND P0, PT, R19, RZ, PT ;  /* 0x000000ff1300720c */ /* 0x000fe20003f05070 */
[----:B------:R4:W-:Y:S01]  /*5910*/  LDGSTS.E [R219+0x1cc00], [R90.64], P3 ;  /* 0x1cc000005adb7fae */ /* 0x0009e20009921848 */
[----:B------:R-:W-:Y:S01]  /*5920*/  SEL R21, R21, RZ, P2 ;  /* 0x000000ff15157207 */ /* 0x000fe20001000000 */
[----:B-1----:R-:W-:Y:S01]  /*5930*/  CS2R R84, SRZ ;  /* 0x0000000000547805 */ /* 0x002fe2000001ff00 */
[----:B------:R-:W-:Y:S01]  /*5940*/  SEL R19, RZ, 0x4, P5 ;  /* 0x00000004ff137807 */ /* 0x000fe20002800000 */
[----:B------:R1:W-:Y:S01]  /*5950*/  LDGSTS.E [R219+0x1d000], [R92.64], P4 ;  /* 0x1d0000005cdb7fae */ /* 0x0003e2000a121848 */
[----:B------:R-:W-:Y:S01]  /*5960*/  ISETP.GE.AND P3, PT, R236, UR4, PT ;  /* 0x00000004ec007c0c */ /* 0x000fe2000bf66270 */
[----:B--2---:R-:W-:Y:S01]  /*5970*/  CS2R R86, SRZ ;  /* 0x0000000000567805 */ /* 0x004fe2000001ff00 */
[----:B------:R-:W-:Y:S01]  /*5980*/  ISETP.NE.U32.AND P1, PT, R21, RZ, PT ;  /* 0x000000ff1500720c */ /* 0x000fe20003f25070 */
[----:B------:R2:W-:Y:S01]  /*5990*/  LDGSTS.E [R219+0x1d400], [R94.64], P6 ;  /* 0x1d4000005edb7fae */ /* 0x0005e2000b121848 */
[----:B------:R-:W-:Y:S01]  /*59a0*/  SEL R19, R19, RZ, P2 ;  /* 0x000000ff13137207 */ /* 0x000fe20001000000 */
[----:B---3--:R-:W-:Y:S01]  /*59b0*/  CS2R R88, SRZ ;  /* 0x0000000000587805 */ /* 0x008fe2000001ff00 */
[----:B------:R-:W-:Y:S01]  /*59c0*/  ISETP.GE.AND P5, PT, R234, UR4, PT ;  /* 0x00000004ea007c0c */ /* 0x000fe2000bfa6270 */
[----:B------:R3:W-:Y:S01]  /*59d0*/  LDGSTS.E [R219+0x1d800], [R96.64], P0 ;  /* 0x1d80000060db7fae */ /* 0x0007e20008121848 */
[----:B------:R-:W-:Y:S01]  /*59e0*/  SEL R21, RZ, 0x4, P3 ;  /* 0x00000004ff157807 */ /* 0x000fe20001800000 */
[----:B----4-:R-:W-:Y:S01]  /*59f0*/  CS2R R90, SRZ ;  /* 0x00000000005a7805 */ /* 0x010fe2000001ff00 */
[----:B------:R-:W-:Y:S01]  /*5a00*/  ISETP.NE.U32.AND P3, PT, R19, RZ, PT ;  /* 0x000000ff1300720c */ /* 0x000fe20003f65070 */
[----:B-1----:R-:W-:Y:S01]  /*5a10*/  CS2R R92, SRZ ;  /* 0x00000000005c7805 */ /* 0x002fe2000001ff00 */
[----:B------:R-:W-:-:S02]  /*5a20*/  SEL R19, RZ, 0x4, P5 ;  /* 0x00000004ff137807 */ /* 0x000fc40002800000 */
[----:B------:R-:W-:Y:S01]  /*5a30*/  SEL R21, R21, RZ, P2 ;  /* 0x000000ff15157207 */ /* 0x000fe20001000000 */
[----:B------:R1:W-:Y:S01]  /*5a40*/  LDGSTS.E [R219+0x1dc00], [R98.64], P1 ;  /* 0x1dc0000062db7fae */ /* 0x0003e20008921848 */
[----:B------:R-:W-:Y:S01]  /*5a50*/  ISETP.GE.AND P5, PT, R232, UR4, PT ;  /* 0x00000004e8007c0c */ /* 0x000fe2000bfa6270 */
[----:B--2---:R-:W-:Y:S01]  /*5a60*/  CS2R R94, SRZ ;  /* 0x00000000005e7805 */ /* 0x004fe2000001ff00 */
[----:B------:R-:W-:Y:S01]  /*5a70*/  ISETP.NE.U32.AND P4, PT, R21, RZ, PT ;  /* 0x000000ff1500720c */ /* 0x000fe20003f85070 */
[----:B---3--:R-:W-:Y:S01]  /*5a80*/  CS2R R96, SRZ ;  /* 0x0000000000607805 */ /* 0x008fe2000001ff00 */
[----:B------:R-:W-:Y:S02]  /*5a90*/  SEL R19, R19, RZ, P2 ;  /* 0x000000ff13137207 */ /* 0x000fe40001000000 */
[----:B------:R-:W-:Y:S01]  /*5aa0*/  SEL R21, RZ, 0x4, P5 ;  /* 0x00000004ff157807 */ /* 0x000fe20002800000 */
[----:B------:R2:W-:Y:S01]  /*5ab0*/  LDGSTS.E [R217+0x1c200], [R100.64], P3 ;  /* 0x1c20000064d97fae */ /* 0x0005e20009921848 */
[----:B------:R-:W-:-:S02]  /*5ac0*/  ISETP.GE.AND P6, PT, R230, UR4, PT ;  /* 0x00000004e6007c0c */ /* 0x000fc4000bfc6270 */
[----:B------:R-:W-:Y:S01]  /*5ad0*/  ISETP.NE.U32.AND P5, PT, R19, RZ, PT ;  /* 0x000000ff1300720c */ /* 0x000fe20003fa5070 */
[----:B-1----:R-:W-:Y:S01]  /*5ae0*/  CS2R R98, SRZ ;  /* 0x0000000000627805 */ /* 0x002fe2000001ff00 */
[----:B------:R-:W-:Y:S02]  /*5af0*/  SEL R21, R21, RZ, P2 ;  /* 0x000000ff15157207 */ /* 0x000fe40001000000 */
[----:B------:R-:W-:Y:S01]  /*5b00*/  SEL R19, RZ, 0x4, P6 ;  /* 0x00000004ff137807 */ /* 0x000fe20003000000 */
[----:B------:R1:W-:Y:S01]  /*5b10*/  LDGSTS.E [R217+0x1c600], [R102.64], P4 ;  /* 0x1c60000066d97fae */ /* 0x0003e2000a121848 */
[----:B------:R-:W-:Y:S02]  /*5b20*/  ISETP.GE.AND P1, PT, R228, UR4, PT ;  /* 0x00000004e4007c0c */ /* 0x000fe4000bf26270 */
[----:B------:R-:W-:Y:S01]  /*5b30*/  ISETP.NE.U32.AND P0, PT, R21, RZ, PT ;  /* 0x000000ff1500720c */ /* 0x000fe20003f05070 */
[----:B--2---:R-:W-:Y:S01]  /*5b40*/  CS2R R100, SRZ ;  /* 0x0000000000647805 */ /* 0x004fe2000001ff00 */
[----:B------:R-:W-:-:S02]  /*5b50*/  SEL R19, R19, RZ, P2 ;  /* 0x000000ff13137207 */ /* 0x000fc40001000000 */
[----:B------:R-:W-:Y:S01]  /*5b60*/  ISETP.GE.AND P3, PT, R226, UR4, PT ;  /* 0x00000004e2007c0c */ /* 0x000fe2000bf66270 */
[----:B------:R2:W-:Y:S01]  /*5b70*/  LDGSTS.E [R217+0x1ca00], [R104.64], P5 ;  /* 0x1ca0000068d97fae */ /* 0x0005e2000a921848 */
[----:B------:R-:W-:Y:S02]  /*5b80*/  SEL R21, RZ, 0x4, P1 ;  /* 0x00000004ff157807 */ /* 0x000fe40000800000 */
[----:B------:R-:W-:Y:S01]  /*5b90*/  ISETP.NE.U32.AND P1, PT, R19, RZ, PT ;  /* 0x000000ff1300720c */ /* 0x000fe20003f25070 */
[----:B-1----:R-:W-:Y:S01]  /*5ba0*/  CS2R R102, SRZ ;  /* 0x0000000000667805 */ /* 0x002fe2000001ff00 */
[----:B------:R-:W-:Y:S02]  /*5bb0*/  ISETP.GE.AND P6, PT, R224, UR4, PT ;  /* 0x00000004e0007c0c */ /* 0x000fe4000bfc6270 */
[----:B------:R-:W-:Y:S01]  /*5bc0*/  SEL R19, RZ, 0x4, P3 ;  /* 0x00000004ff137807 */ /* 0x000fe20001800000 */
[----:B------:R1:W-:Y:S01]  /*5bd0*/  LDGSTS.E [R217+0x1ce00], [R106.64], P0 ;  /* 0x1ce000006ad97fae */ /* 0x0003e20008121848 */
[----:B------:R-:W-:-:S02]  /*5be0*/  SEL R21, R21, RZ, P2 ;  /* 0x000000ff15157207 */ /* 0x000fc40001000000 */
[----:B------:R-:W-:Y:S01]  /*5bf0*/  ISETP.GE.AND P3, PT, R223, UR4, PT ;  /* 0x00000004df007c0c */ /* 0x000fe2000bf66270 */
[----:B--2---:R-:W-:Y:S01]  /*5c00*/  CS2R R104, SRZ ;  /* 0x0000000000687805 */ /* 0x004fe2000001ff00 */
[----:B------:R-:W-:Y:S02]  /*5c10*/  SEL R23, RZ, 0x4, P6 ;  /* 0x00000004ff177807 */ /* 0x000fe40003000000 */
[----:B------:R-:W-:Y:S01]  /*5c20*/  ISETP.NE.U32.AND P6, PT, R21, RZ, PT ;  /* 0x000000ff1500720c */ /* 0x000fe20003fc5070 */
[----:B------:R2:W-:Y:S01]  /*5c30*/  LDGSTS.E [R217+0x1d200], [R108.64], P1 ;  /* 0x1d2000006cd97fae */ /* 0x0005e20008921848 */
[----:B------:R-:W-:Y:S02]  /*5c40*/  SEL R21, RZ, 0x4, P3 ;  /* 0x00000004ff157807 */ /* 0x000fe40001800000 */
[----:B------:R-:W-:Y:S01]  /*5c50*/  SEL R19, R19, RZ, P2 ;  /* 0x000000ff13137207 */ /* 0x000fe20001000000 */
[----:B-1----:R-:W-:Y:S01]  /*5c60*/  CS2R R106, SRZ ;  /* 0x00000000006a7805 */ /* 0x002fe2000001ff00 */
[----:B------:R-:W-:-:S02]  /*5c70*/  SEL R23, R23, RZ, P2 ;  /* 0x000000ff17177207 */ /* 0x000fc40001000000 */
[----:B------:R-:W-:Y:S02]  /*5c80*/  SEL R21, R21, RZ, P2 ;  /* 0x000000ff15157207 */ /* 0x000fe40001000000 */
[----:B------:R-:W-:Y:S02]  /*5c90*/  ISETP.NE.U32.AND P3, PT, R19, RZ, PT ;  /* 0x000000ff1300720c */ /* 0x000fe40003f65070 */
[----:B------:R-:W-:Y:S01]  /*5ca0*/  ISETP.NE.U32.AND P2, PT, R23, RZ, PT ;  /* 0x000000ff1700720c */ /* 0x000fe20003f45070 */
[----:B------:R1:W-:Y:S01]  /*5cb0*/  LDGSTS.E [R217+0x1d600], [R110.64], P6 ;  /* 0x1d6000006ed97fae */ /* 0x0003e2000b121848 */
[----:B------:R-:W-:Y:S01]  /*5cc0*/  ISETP.NE.U32.AND P4, PT, R21, RZ, PT ;  /* 0x000000ff1500720c */ /* 0x000fe20003f85070 */
[----:B--2---:R-:W-:Y:S01]  /*5cd0*/  CS2R R108, SRZ ;  /* 0x00000000006c7805 */ /* 0x004fe2000001ff00 */
[----:B------:R-:W-:-:S07]  /*5ce0*/  ISETP.GE.AND P0, PT, R16, 0x20, PT ;  /* 0x000000201000780c */ /* 0x000fce0003f06270 */
[----:B------:R2:W-:Y:S01]  /*5cf0*/  LDGSTS.E [R217+0x1da00], [R112.64], P3 ;  /* 0x1da0000070d97fae */ /* 0x0005e20009921848 */
[----:B-1----:R-:W-:-:S03]  /*5d00*/  CS2R R110, SRZ ;  /* 0x00000000006e7805 */ /* 0x002fc6000001ff00 */
[----:B------:R1:W-:Y:S04]  /*5d10*/  LDGSTS.E [R217+0x1de00], [R114.64], P2 ;  /* 0x1de0000072d97fae */ /* 0x0003e80009121848 */
[----:B------:R-:W0:Y:S04]  /*5d20*/  LDGDEPBAR ;  /* 0x00000000000079af */ /* 0x000e280000000000 */
[----:B------:R3:W-:Y:S01]  /*5d30*/  LDGSTS.E [R215+0x10000], [R116.64], P4 ;  /* 0x1000000074d77fae */ /* 0x0007e2000a121848 */
[----:B--2---:R-:W-:-:S03]  /*5d40*/  CS2R R112, SRZ ;  /* 0x0000000000707805 */ /* 0x004fc6000001ff00 */
[----:B------:R2:W-:Y:S01]  /*5d50*/  LDGSTS.E [R215+0x10400], [R120.64], P4 ;  /* 0x1040000078d77fae */ /* 0x0005e2000a121848 */
[----:B-1----:R-:W-:-:S03]  /*5d60*/  CS2R R114, SRZ ;  /* 0x0000000000727805 */ /* 0x002fc6000001ff00 */
[----:B------:R1:W-:Y:S04]  /*5d70*/  LDGSTS.E [R215+0x10800], [R146.64], P4 ;  /* 0x1080000092d77fae */ /* 0x0003e8000a121848 */
[----:B------:R1:W-:Y:S01]  /*5d80*/  LDGSTS.E [R215+0x10c00], [R150.64], P4 ;  /* 0x10c0000096d77fae */ /* 0x0003e2000a121848 */
[----:B---3--:R-:W-:-:S03]  /*5d90*/  CS2R R116, SRZ ;  /* 0x0000000000747805 */ /* 0x008fc6000001ff00 */
[----:B------:R1:W-:Y:S01]  /*5da0*/  LDGSTS.E [R215+0x11000], [R154.64], P4 ;  /* 0x110000009ad77fae */ /* 0x0003e2000a121848 */
[----:B--2---:R-:W-:-:S03]  /*5db0*/  CS2R R120, SRZ ;  /* 0x0000000000787805 */ /* 0x004fc6000001ff00 */
[----:B------:R1:W-:Y:S04]  /*5dc0*/  LDGSTS.E [R215+0x11400], [R158.64], P4 ;  /* 0x114000009ed77fae */ /* 0x0003e8000a121848 */
[----:B------:R1:W-:Y:S04]  /*5dd0*/  LDGSTS.E [R215+0x11800], [R162.64], P4 ;  /* 0x11800000a2d77fae */ /* 0x0003e8000a121848 */
[----:B------:R1:W-:Y:S04]  /*5de0*/  LDGSTS.E [R215+0x11c00], [R166.64], P4 ;  /* 0x11c00000a6d77fae */ /* 0x0003e8000a121848 */
[----:B------:R1:W-:Y:S04]  /*5df0*/  LDGSTS.E [R215+0x12000], [R170.64], P4 ;  /* 0x12000000aad77fae */ /* 0x0003e8000a121848 */
[----:B------:R1:W-:Y:S04]  /*5e00*/  LDGSTS.E [R215+0x12400], [R174.64], P4 ;  /* 0x12400000aed77fae */ /* 0x0003e8000a121848 */
[----:B------:R2:W-:Y:S04]  /*5e10*/  LDGSTS.E [R215+0x12800], [R48.64], P4 ;  /* 0x1280000030d77fae */ /* 0x0005e8000a121848 */
[----:B------:R3:W-:Y:S04]  /*5e20*/  LDGSTS.E [R215+0x12c00], [R52.64], P4 ;  /* 0x12c0000034d77fae */ /* 0x0007e8000a121848 */
[----:B------:R4:W-:Y:S04]  /*5e30*/  LDGSTS.E [R215+0x13000], [R56.64], P4 ;  /* 0x1300000038d77fae */ /* 0x0009e8000a121848 */
[----:B------:R5:W-:Y:S01]  /*5e40*/  LDGSTS.E [R215+0x13400], [R60.64], P4 ;  /* 0x134000003cd77fae */ /* 0x000be2000a121848 */
[----:B--2---:R-:W-:-:S03]  /*5e50*/  CS2R R48, SRZ ;  /* 0x0000000000307805 */ /* 0x004fc6000001ff00 */
[----:B------:R2:W-:Y:S01]  /*5e60*/  LDGSTS.E [R215+0x13800], [R76.64], P4 ;  /* 0x138000004cd77fae */ /* 0x0005e2000a121848 */
[----:B---3--:R-:W-:-:S03]  /*5e70*/  CS2R R52, SRZ ;  /* 0x0000000000347805 */ /* 0x008fc6000001ff00 */
[----:B------:R3:W-:Y:S01]  /*5e80*/  LDGSTS.E [R215+0x13c00], [R80.64], P4 ;  /* 0x13c0000050d77fae */ /* 0x0007e2000a121848 */
[----:B----4-:R-:W-:-:S03]  /*5e90*/  CS2R R56, SRZ ;  /* 0x0000000000387805 */ /* 0x010fc6000001ff00 */
[----:B------:R4:W-:Y:S01]  /*5ea0*/  LDGSTS.E [R213+0x10200], [R118.64], P4 ;  /* 0x1020000076d57fae */ /* 0x0009e2000a121848 */
[----:B-----5:R-:W-:-:S03]  /*5eb0*/  CS2R R60, SRZ ;  /* 0x00000000003c7805 */ /* 0x020fc6000001ff00 */
        /* <DEDUP_REMOVED lines=22> */
[----:B------:R-:W0:Y:S01]  /*6020*/  LDGDEPBAR ;  /* 0x00000000000079af */ /* 0x000e220000000000 */
[----:B-----5:R-:W-:Y:S01]  /*6030*/  CS2R R62, SRZ ;  /* 0x00000000003e7805 */ /* 0x020fe2000001ff00 */
[----:B--2---:R-:W-:Y:S01]  /*6040*/  CS2R R78, SRZ ;  /* 0x00000000004e7805 */ /* 0x004fe2000001ff00 */
[----:B---3--:R-:W-:Y:S01]  /*6050*/  CS2R R82, SRZ ;  /* 0x0000000000527805 */ /* 0x008fe2000001ff00 */
[----:B------:R-:W-:Y:S05]  /*6060*/  @!P0 BRA `(.L_x_0) ;  /* 0x0000285000008947 */ /* 0x000fea0003800000 */
[----:B-1----:R-:W-:Y:S01]  /*6070*/  SHF.R.S32.HI R19, RZ, 0x1f, R17 ;  /* 0x0000001fff137819 */ /* 0x002fe20000011411 */
[----:B------:R-:W-:Y:S01]  /*6080*/  IMAD.SHL.U32 R47, R0, 0x2, RZ ;  /* 0x00000002002f7824 */ /* 0x000fe200078e00ff */
[C---:B------:R-:W-:Y:S01]  /*6090*/  IADD3 R191, P2, R17.reuse, R140, RZ ;  /* 0x0000008c11bf7210 */ /* 0x040fe20007f5e0ff */
[----:B------:R-:W-:Y:S01]  /*60a0*/  IMAD.MOV.U32 R208, RZ, RZ, 0x4 ;  /* 0x00000004ffd07424 */ /* 0x000fe200078e00ff */
[C---:B------:R-:W-:Y:S01]  /*60b0*/  IADD3 R193, P3, R17.reuse, R142, RZ ;  /* 0x0000008e11c17210 */ /* 0x040fe20007f7e0ff */
[----:B------:R-:W-:Y:S01]  /*60c0*/  IMAD.MOV.U32 R207, RZ, RZ, -0x1 ;  /* 0xffffffffffcf7424 */ /* 0x000fe200078e00ff */
[-C--:B------:R-:W-:Y:S01]  /*60d0*/  LEA.HI.X.SX32 R192, R140, R19.reuse, 0x1, P2 ;  /* 0x000000138cc07211 */ /* 0x080fe200010f0eff */
[----:B------:R-:W-:Y:S01]  /*60e0*/  CS2R R96, SRZ ;  /* 0x0000000000607805 */ /* 0x000fe2000001ff00 */
[C---:B------:R-:W-:Y:S01]  /*60f0*/  IADD3 R195, P4, R17.reuse, R144, RZ ;  /* 0x0000009011c37210 */ /* 0x040fe20007f9e0ff */
[----:B------:R-:W-:Y:S01]  /*6100*/  CS2R R98, SRZ ;  /* 0x0000000000627805 */ /* 0x000fe2000001ff00 */
[C---:B------:R-:W-:Y:S01]  /*6110*/  IADD3 R189, P1, R17.reuse, R138, RZ ;  /* 0x0000008a11bd7210 */ /* 0x040fe20007f3e0ff */
[----:B------:R-:W-:Y:S01]  /*6120*/  CS2R R116, SRZ ;  /* 0x0000000000747805 */ /* 0x000fe2000001ff00 */
[C---:B------:R-:W-:Y:S01]  /*6130*/  IADD3 R177, P2, R17.reuse, R126, RZ ;  /* 0x0000007e11b17210 */ /* 0x040fe20007f5e0ff */
[----:B------:R-:W-:Y:S01]  /*6140*/  CS2R R118, SRZ ;  /* 0x0000000000767805 */ /* 0x000fe2000001ff00 */
[C---:B------:R-:W-:Y:S01]  /*6150*/  IADD3 R187, P0, R17.reuse, R136, RZ ;  /* 0x0000008811bb7210 */ /* 0x040fe20007f1e0ff */
[----:B------:R-:W-:Y:S01]  /*6160*/  CS2R R120, SRZ ;  /* 0x0000000000787805 */ /* 0x000fe2000001ff00 */
[-C--:B------:R-:W-:Y:S01]  /*6170*/  LEA.HI.X.SX32 R194, R142, R19.reuse, 0x1, P3 ;  /* 0x000000138ec27211 */ /* 0x080fe200018f0eff */
[----:B------:R-:W-:Y:S01]  /*6180*/  CS2R R122, SRZ ;  /* 0x00000000007a7805 */ /* 0x000fe2000001ff00 */
[C---:B------:R-:W-:Y:S01]  /*6190*/  IADD3 R183, P5, R17.reuse, R132, RZ ;  /* 0x0000008411b77210 */ /* 0x040fe20007fbe0ff */
[----:B------:R-:W-:Y:S01]  /*61a0*/  CS2R R112, SRZ ;  /* 0x0000000000707805 */ /* 0x000fe2000001ff00 */
[C---:B------:R-:W-:Y:S01]  /*61b0*/  IADD3 R179, P3, R17.reuse, R128, RZ ;  /* 0x0000008011b37210 */ /* 0x040fe20007f7e0ff */
[----:B------:R-:W-:Y:S01]  /*61c0*/  CS2R R114, SRZ ;  /* 0x0000000000727805 */ /* 0x000fe2000001ff00 */
[-C--:B------:R-:W-:Y:S01]  /*61d0*/  LEA.HI.X.SX32 R196, R144, R19.reuse, 0x1, P4 ;  /* 0x0000001390c47211 */ /* 0x080fe200020f0eff */
[----:B------:R-:W-:Y:S01]  /*61e0*/  CS2R R56, SRZ ;  /* 0x0000000000387805 */ /* 0x000fe2000001ff00 */
[-C--:B------:R-:W-:Y:S01]  /*61f0*/  LEA.HI.X.SX32 R190, R138, R19.reuse, 0x1, P1 ;  /* 0x000000138abe7211 */ /* 0x080fe200008f0eff */
[----:B------:R-:W-:Y:S01]  /*6200*/  CS2R R58, SRZ ;  /* 0x00000000003a7805 */ /* 0x000fe2000001ff00 */
        /* <DEDUP_REMOVED lines=15> */
[----:B------:R-:W-:Y:S01]  /*6300*/  IMAD R132, R224, c[0x0][0x188], RZ ;  /* 0x00006200e0847a24 */ /* 0x000fe200078e02ff */
        /* <DEDUP_REMOVED lines=28> */
[----:B------:R-:W-:Y:S01]  /*64d0*/  LEA.HI.X.SX32 R166, R66, R19, 0x1, P3 ;  /* 0x0000001342a67211 */ /* 0x000fe200018f0eff */
[----:B------:R-:W-:Y:S01]  /*64e0*/  UIADD3 UR5, UR5, -0xa0, URZ ;  /* 0xffffff6005057890 */ /* 0x000fe2000fffe03f */
[C---:B------:R-:W-:Y:S01]  /*64f0*/  IADD3 R155, P5, R17.reuse, R40, RZ ;  /* 0x00000028119b7210 */ /* 0x040fe20007fbe0ff */
[----:B------:R-:W-:Y:S01]  /*6500*/  UMOV UR4, URZ ;  /* 0x0000003f00047c82 */ /* 0x000fe20008000000 */
[----:B------:R-:W-:-:S02]  /*6510*/  IADD3 R151, P3, R17, R36, RZ ;  /* 0x0000002411977210 */ /* 0x000fc40007f7e0ff */
[-C--:B------:R-:W-:Y:S02]  /*6520*/  LEA.HI.X.SX32 R172, R72, R19.reuse, 0x1, P6 ;  /* 0x0000001348ac7211 */ /* 0x080fe400030f0eff */
[-C--:B------:R-:W-:Y:S02]  /*6530*/  LEA.HI.X.SX32 R168, R68, R19.reuse, 0x1, P4 ;  /* 0x0000001344a87211 */ /* 0x080fe400020f0eff */
[-C--:B------:R-:W-:Y:S02]  /*6540*/  LEA.HI.X.SX32 R162, R46, R19.reuse, 0x1, P1 ;  /* 0x000000132ea27211 */ /* 0x080fe400008f0eff */
[----:B------:R-:W-:Y:S01]  /*6550*/  LEA.HI.X.SX32 R150, R34, R19, 0x1, P2 ;  /* 0x0000001322967211 */ /* 0x000fe200010f0eff */
[----:B------:R-:W-:Y:S01]  /*6560*/  IMAD R34, R226, c[0x0][0x188], RZ ;  /* 0x00006200e2227a24 */ /* 0x000fe200078e02ff */
[C---:B------:R-:W-:Y:S02]  /*6570*/  IADD3 R157, P6, R17.reuse, R42, RZ ;  /* 0x0000002a119d7210 */ /* 0x040fe40007fde0ff */
[----:B------:R-:W-:-:S02]  /*6580*/  IADD3 R153, P4, R17, R38, RZ ;  /* 0x0000002611997210 */ /* 0x000fc40007f9e0ff */
[C---:B------:R-:W-:Y:S02]  /*6590*/  IADD3 R147, P1, R17.reuse, R32, RZ ;  /* 0x0000002011937210 */ /* 0x040fe40007f3e0ff */
[-C--:B------:R-:W-:Y:S01]  /*65a0*/  LEA.HI.X.SX32 R160, R44, R19.reuse, 0x1, P0 ;  /* 0x000000132ca07211 */ /* 0x080fe200000f0eff */
[----:B------:R-:W-:Y:S01]  /*65b0*/  IMAD.MOV.U32 R44, RZ, RZ, 0x14 ;  /* 0x00000014ff2c7424 */ /* 0x000fe200078e00ff */
[C---:B------:R-:W-:Y:S02]  /*65c0*/  IADD3 R135, P2, R17.reuse, R20, RZ ;  /* 0x0000001411877210 */ /* 0x040fe40007f5e0ff */
[----:B------:R-:W-:Y:S01]  /*65d0*/  IADD3 R145, P0, R17, R30, RZ ;  /* 0x0000001e11917210 */ /* 0x000fe20007f1e0ff */
[----:B------:R-:W-:Y:S01]  /*65e0*/  IMAD.WIDE.U32 R202, R221, R44, c[0x0][0x168] ;  /* 0x00005a00ddca7625 */ /* 0x000fe200078e002c */
[-C--:B------:R-:W-:Y:S02]  /*65f0*/  LEA.HI.X.SX32 R156, R40, R19.reuse, 0x1, P5 ;  /* 0x00000013289c7211 */ /* 0x080fe400028f0eff */
[----:B------:R-:W-:-:S02]  /*6600*/  LEA.HI.X.SX32 R152, R36, R19, 0x1, P3 ;  /* 0x0000001324987211 */ /* 0x000fc400018f0eff */
[C---:B------:R-:W-:Y:S02]  /*6610*/  IADD3 R141, P5, R17.reuse, R26, RZ ;  /* 0x0000001a118d7210 */ /* 0x040fe40007fbe0ff */
[----:B------:R-:W-:Y:S02]  /*6620*/  IADD3 R137, P3, R17, R22, RZ ;  /* 0x0000001611897210 */ /* 0x000fe40007f7e0ff */
[-C--:B------:R-:W-:Y:S01]  /*6630*/  LEA.HI.X.SX32 R158, R42, R19.reuse, 0x1, P6 ;  /* 0x000000132a9e7211 */ /* 0x080fe200030f0eff */
[----:B------:R-:W-:Y:S01]  /*6640*/  IMAD R42, R227, c[0x0][0x188], RZ ;  /* 0x00006200e32a7a24 */ /* 0x000fe200078e02ff */
[-C--:B------:R-:W-:Y:S02]  /*6650*/  LEA.HI.X.SX32 R154, R38, R19.reuse, 0x1, P4 ;  /* 0x00000013269a7211 */ /* 0x080fe400020f0eff */
[-C--:B------:R-:W-:Y:S01]  /*6660*/  LEA.HI.X.SX32 R148, R32, R19.reuse, 0x1, P1 ;  /* 0x0000001320947211 */ /* 0x080fe200008f0eff */
[----:B------:R-:W-:Y:S01]  /*6670*/  IMAD R32, R225, c[0x0][0x188], RZ ;  /* 0x00006200e1207a24 */ /* 0x000fe200078e02ff */
[----:B------:R-:W-:-:S02]  /*6680*/  LEA.HI.X.SX32 R136, R20, R19, 0x1, P2 ;  /* 0x0000001314887211 */ /* 0x000fc400010f0eff */
[C---:B------:R-:W-:Y:S02]  /*6690*/  IADD3 R143, P6, R17.reuse, R28, RZ ;  /* 0x0000001c118f7210 */ /* 0x040fe40007fde0ff */
[C---:B------:R-:W-:Y:S02]  /*66a0*/  IADD3 R139, P4, R17.reuse, R24, RZ ;  /* 0x00000018118b7210 */ /* 0x040fe40007f9e0ff */
[----:B------:R-:W-:Y:S02]  /*66b0*/  IADD3 R133, P1, R17, R18, RZ ;  /* 0x0000001211857210 */ /* 0x000fe40007f3e0ff */
[----:B------:R-:W-:Y:S02]  /*66c0*/  LEA.HI.X.SX32 R146, R30, R19, 0x1, P0 ;  /* 0x000000131e927211 */ /* 0x000fe400000f0eff */
[----:B------:R-:W-:Y:S02]  /*66d0*/  SHF.R.S32.HI R49, RZ, 0x1f, R15 ;  /* 0x0000001fff317819 */ /* 0x000fe4000001140f */
[----:B------:R-:W-:-:S02]  /*66e0*/  IADD3 R38, P2, R15, R13, RZ ;  /* 0x0000000d0f267210 */ /* 0x000fc40007f5e0ff */
[C---:B------:R-:W-:Y:S02]  /*66f0*/  LOP3.LUT R220, R0.reuse, 0x3, RZ, 0xc0, !PT ;  /* 0x0000000300dc7812 */ /* 0x040fe400078ec0ff */
[----:B------:R-:W-:Y:S02]  /*6700*/  LOP3.LUT R17, R0, 0x1c, RZ, 0xc0, !PT ;  /* 0x0000001c00117812 */ /* 0x000fe400078ec0ff */
[-C--:B------:R-:W-:Y:S02]  /*6710*/  LEA.HI.X.SX32 R142, R26, R19.reuse, 0x1, P5 ;  /* 0x000000131a8e7211 */ /* 0x080fe400028f0eff */
[----:B------:R-:W-:Y:S01]  /*6720*/  LEA.HI.X.SX32 R138, R22, R19, 0x1, P3 ;  /* 0x00000013168a7211 */ /* 0x000fe200018f0eff */
[----:B------:R-:W-:Y:S01]  /*6730*/  IMAD R220, R220, 0x120, R17 ;  /* 0x00000120dcdc7824 */ /* 0x000fe200078e0211 */
[----:B------:R-:W-:Y:S02]  /*6740*/  LOP3.LUT R33, R0, 0x7, RZ, 0xc0, !PT ;  /* 0x0000000700217812 */ /* 0x000fe400078ec0ff */
[----:B------:R-:W-:-:S02]  /*6750*/  IADD3 R36, P0, R15, R12, RZ ;  /* 0x0000000c0f247210 */ /* 0x000fc40007f1e0ff */
[----:B------:R-:W-:Y:S01]  /*6760*/  SHF.R.S32.HI R211, RZ, 0x1f, R16 ;  /* 0x0000001fffd37819 */ /* 0x000fe20000011410 */
[----:B------:R-:W-:Y:S01]  /*6770*/  IMAD.SHL.U32 R0, R33, 0x10, RZ ;  /* 0x0000001021007824 */ /* 0x000fe200078e00ff */
[C---:B------:R-:W-:Y:S02]  /*6780*/  IADD3 R40, P3, R15.reuse, R14, RZ ;  /* 0x0000000e0f287210 */ /* 0x040fe40007f7e0ff */
[----:B------:R-:W-:Y:S02]  /*6790*/  IADD3 R21, P5, R15, R10, RZ ;  /* 0x0000000a0f157210 */ /* 0x000fe40007fbe0ff */
[----:B------:R-:W-:Y:S02]  /*67a0*/  LEA.HI.X.SX32 R43, R13, R49, 0x1, P2 ;  /* 0x000000310d2b7211 */ /* 0x000fe400010f0eff */
[----:B------:R-:W-:Y:S02]  /*67b0*/  LEA.HI.X.SX32 R134, R18, R19, 0x1, P1 ;  /* 0x0000001312867211 */ /* 0x000fe400008f0eff */
[----:B------:R-:W-:-:S02]  /*67c0*/  LEA.HI.X.SX32 R13, R12, R49, 0x1, P0 ;  /* 0x000000310c0d7211 */ /* 0x000fc400000f0eff */
[-C--:B------:R-:W-:Y:S02]  /*67d0*/  LEA.HI.X.SX32 R144, R28, R19.reuse, 0x1, P6 ;  /* 0x000000131c907211 */ /* 0x080fe400030f0eff */
[----:B------:R-:W-:Y:S02]  /*67e0*/  LEA.HI.X.SX32 R140, R24, R19, 0x1, P4 ;  /* 0x00000013188c7211 */ /* 0x000fe400020f0eff */
[----:B------:R-:W-:Y:S02]  /*67f0*/  LEA.HI R211, R211, R16, RZ, 0x5 ;  /* 0x00000010d3d37211 */ /* 0x000fe400078f28ff */
[----:B------:R-:W-:Y:S02]  /*6800*/  LEA.HI.X.SX32 R45, R14, R49, 0x1, P3 ;  /* 0x000000310e2d7211 */ /* 0x000fe400018f0eff */
[C---:B------:R-:W-:Y:S02]  /*6810*/  IADD3 R18, P2, R15.reuse, R6, RZ ;  /* 0x000000060f127210 */ /* 0x040fe40007f5e0ff */
[----:B------:R-:W-:-:S02]  /*6820*/  IADD3 R20, P0, R15, R5, RZ ;  /* 0x000000050f147210 */ /* 0x000fc40007f1e0ff */
[----:B------:R-:W-:Y:S02]  /*6830*/  LEA.HI.X.SX32 R10, R10, R49, 0x1, P5 ;  /* 0x000000310a0a7211 */ /* 0x000fe400028f0eff */
[C---:B------:R-:W-:Y:S02]  /*6840*/  IADD3 R30, P6, R15.reuse, R11, RZ ;  /* 0x0000000b0f1e7210 */ /* 0x040fe40007fde0ff */
[C---:B------:R-:W-:Y:S02]  /*6850*/  IADD3 R19, P1, R15.reuse, R9, RZ ;  /* 0x000000090f137210 */ /* 0x040fe40007f3e0ff */
[C---:B------:R-:W-:Y:S02]  /*6860*/  IADD3 R17, P4, R15.reuse, R8, RZ ;  /* 0x000000080f117210 */ /* 0x040fe40007f9e0ff */
[C---:B------:R-:W-:Y:S02]  /*6870*/  IADD3 R16, P3, R15.reuse, R7, RZ ;  /* 0x000000070f107210 */ /* 0x040fe40007f7e0ff */
[----:B------:R-:W-:-:S02]  /*6880*/  IADD3 R24, P5, R15, R3, RZ ;  /* 0x000000030f187210 */ /* 0x000fc40007fbe0ff */
[----:B------:R-:W-:Y:S02]  /*6890*/  SHF.R.S32.HI R25, RZ, 0x1f, R222 ;  /* 0x0000001fff197819 */ /* 0x000fe400000114de */
[----:B------:R-:W-:Y:S02]  /*68a0*/  SHF.R.S32.HI R28, RZ, 0x1f, R221 ;  /* 0x0000001fff1c7819 */ /* 0x000fe400000114dd */
[-C--:B------:R-:W-:Y:S01]  /*68b0*/  LEA.HI.X.SX32 R37, R6, R49.reuse, 0x1, P2 ;  /* 0x0000003106257211 */ /* 0x080fe200010f0eff */
[----:B------:R-:W-:Y:S01]  /*68c0*/  IMAD.SHL.U32 R6, R36, 0x4, RZ ;  /* 0x0000000424067824 */ /* 0x000fe200078e00ff */
[-C--:B------:R-:W-:Y:S01]  /*68d0*/  LEA.HI.X.SX32 R39, R5, R49.reuse, 0x1, P0 ;  /* 0x0000003105277211 */ /* 0x080fe200000f0eff */
[----:B------:R-:W-:Y:S01]  /*68e0*/  IMAD R5, R33, 0x4, R2 ;  /* 0x0000000421057824 */ /* 0x000fe200078e0202 */
[-C--:B------:R-:W-:Y:S01]  /*68f0*/  LEA.HI.X.SX32 R11, R11, R49.reuse, 0x1, P6 ;  /* 0x000000310b0b7211 */ /* 0x080fe200030f0eff */
[----:B------:R-:W-:Y:S01]  /*6900*/  IMAD R201, R28, 0x14, RZ ;  /* 0x000000141cc97824 */ /* 0x000fe200078e02ff */
[----:B------:R-:W-:-:S02]  /*6910*/  LEA.HI.X.SX32 R12, R9, R49, 0x1, P1 ;  /* 0x00000031090c7211 */ /* 0x000fc400008f0eff */
[-C--:B------:R-:W-:Y:S01]  /*6920*/  LEA.HI.X.SX32 R14, R8, R49.reuse, 0x1, P4 ;  /* 0x00000031080e7211 */ /* 0x080fe200020f0eff */
[----:B------:R-:W-:Y:S01]  /*6930*/  IMAD.SHL.U32 R8, R30, 0x4, RZ ;  /* 0x000000041e087824 */ /* 0x000fe200078e00ff */
[-C--:B------:R-:W-:Y:S01]  /*6940*/  LEA.HI.X.SX32 R41, R7, R49.reuse, 0x1, P3 ;  /* 0x0000003107297211 */ /* 0x080fe200018f0eff */
[----:B------:R-:W-:Y:S01]  /*6950*/  IMAD R7, R25, 0x14, RZ ;  /* 0x0000001419077824 */ /* 0x000fe200078e02ff */
[----:B------:R-:W-:Y:S01]  /*6960*/  IADD3 R26, P2, R15, R32, RZ ;  /* 0x000000200f1a7210 */ /* 0x000fe20007f5e0ff */
[----:B------:R-:W-:Y:S01]  /*6970*/  IMAD.IADD R201, R203, 0x1, R201 ;  /* 0x00000001cbc97824 */ /* 0x000fe200078e02c9 */
[-C--:B------:R-:W-:Y:S01]  /*6980*/  LEA.HI.X.SX32 R23, R3, R49.reuse, 0x1, P5 ;  /* 0x0000003103177211 */ /* 0x080fe200028f0eff */
[----:B------:R-:W-:Y:S01]  /*6990*/  IMAD.WIDE.U32 R2, R222, R44, c[0x0][0x160] ;  /* 0x00005800de027625 */ /* 0x000fe200078e002c */
[----:B------:R-:W-:Y:S02]  /*69a0*/  LOP3.LUT R0, R0, 0x30, R47, 0x78, !PT ;  /* 0x0000003000007812 */ /* 0x000fe400078e782f */
[----:B------:R-:W-:Y:S01]  /*69b0*/  IADD3 R22, P6, R15, R4, RZ ;  /* 0x000000040f167210 */ /* 0x000fe20007fde0ff */
[----:B------:R-:W-:Y:S01]  /*69c0*/  IMAD.IADD R204, R3, 0x1, R7 ;  /* 0x0000000103cc7824 */ /* 0x000fe200078e0207 */
[----:B------:R-:W-:Y:S01]  /*69d0*/  IADD3 R31, P1, R15, R132, RZ ;  /* 0x000000840f1f7210 */ /* 0x000fe20007f3e0ff */
[----:B------:R-:W-:Y:S01]  /*69e0*/  IMAD.U32 R212, R5, 0x20, R0 ;  /* 0x0000002005d47824 */ /* 0x000fe200078e0000 */
[C---:B------:R-:W-:Y:S01]  /*69f0*/  IADD3 R27, P3, R15.reuse, R34, RZ ;  /* 0x000000220f1b7210 */ /* 0x040fe20007f7e0ff */
[----:B------:R-:W-:Y:S01]  /*6a00*/  IMAD.MOV.U32 R203, RZ, RZ, R2 ;  /* 0x000000ffffcb7224 */ /* 0x000fe200078e0002 */
[----:B------:R-:W-:Y:S01]  /*6a10*/  IADD3 R29, P4, R15, R42, RZ ;  /* 0x0000002a0f1d7210 */ /* 0x000fe20007f9e0ff */
[----:B------:R-:W-:Y:S01]  /*6a20*/  IMAD.SHL.U32 R2, R40, 0x4, RZ ;  /* 0x0000000428027824 */ /* 0x000fe200078e00ff */
[----:B------:R-:W-:-:S02]  /*6a30*/  LEA.HI.X.SX32 R33, R32, R49, 0x1, P2 ;  /* 0x0000003120217211 */ /* 0x000fc400010f0eff */
[-C--:B------:R-:W-:Y:S01]  /*6a40*/  LEA.HI.X.SX32 R35, R4, R49.reuse, 0x1, P6 ;  /* 0x0000003104237211 */ /* 0x080fe200030f0eff */
[----:B------:R-:W-:Y:S01]  /*6a50*/  IMAD.SHL.U32 R4, R38, 0x4, RZ ;  /* 0x0000000426047824 */ /* 0x000fe200078e00ff */
[-C--:B------:R-:W-:Y:S02]  /*6a60*/  LEA.HI.X.SX32 R132, R132, R49.reuse, 0x1, P1 ;  /* 0x0000003184847211 */ /* 0x080fe400008f0eff */
[-C--:B------:R-:W-:Y:S02]  /*6a70*/  LEA.HI.X.SX32 R34, R34, R49.reuse, 0x1, P3 ;  /* 0x0000003122227211 */ /* 0x080fe400018f0eff */
[----:B------:R-:W-:Y:S02]  /*6a80*/  LEA.HI.X.SX32 R32, R42, R49, 0x1, P4 ;  /* 0x000000312a207211 */ /* 0x000fe400020f0eff */
[----:B------:R-:W-:Y:S01]  /*6a90*/  SHF.L.U64.HI R5, R36, 0x2, R13 ;  /* 0x0000000224057819 */ /* 0x000fe2000001020d */
[----:B------:R-:W-:Y:S01]  /*6aa0*/  CS2R R48, SRZ ;  /* 0x0000000000307805 */ /* 0x000fe2000001ff00 */
[----:B------:R-:W-:-:S02]  /*6ab0*/  SHF.L.U64.HI R7, R30, 0x2, R11 ;  /* 0x000000021e077819 */ /* 0x000fc4000001020b */
[----:B------:R-:W-:Y:S02]  /*6ac0*/  SHF.R.S32.HI R211, RZ, 0x5, R211 ;  /* 0x00000005ffd37819 */ /* 0x000fe400000114d3 */
[C---:B------:R-:W-:Y:S01]  /*6ad0*/  SHF.L.U64.HI R9, R21.reuse, 0x2, R10 ;  /* 0x0000000215097819 */ /* 0x040fe2000001020a */
[----:B------:R-:W-:Y:S01]  /*6ae0*/  IMAD.SHL.U32 R10, R21, 0x4, RZ ;  /* 0x00000004150a7824 */ /* 0x000fe200078e00ff */
[C---:B------:R-:W-:Y:S01]  /*6af0*/  SHF.L.U64.HI R11, R19.reuse, 0x2, R12 ;  /* 0x00000002130b7819 */ /* 0x040fe2000001020c */
[----:B------:R-:W-:Y:S01]  /*6b00*/  IMAD.SHL.U32 R12, R19, 0x4, RZ ;  /* 0x00000004130c7824 */ /* 0x000fe200078e00ff */
[C---:B------:R-:W-:Y:S01]  /*6b10*/  SHF.L.U64.HI R13, R17.reuse, 0x2, R14 ;  /* 0x00000002110d7819 */ /* 0x040fe2000001020e */
[----:B------:R-:W-:Y:S01]  /*6b20*/  IMAD.SHL.U32 R14, R17, 0x4, RZ ;  /* 0x00000004110e7824 */ /* 0x000fe200078e00ff */
[----:B------:R-:W-:Y:S01]  /*6b30*/  SHF.L.U64.HI R200, R222, 0x2, R25 ;  /* 0x00000002dec87819 */ /* 0x000fe20000010219 */
[----:B------:R-:W-:Y:S01]  /*6b40*/  IMAD.SHL.U32 R25, R26, 0x4, RZ ;  /* 0x000000041a197824 */ /* 0x000fe200078e00ff */
[----:B------:R-:W-:-:S02]  /*6b50*/  SHF.L.U64.HI R199, R221, 0x2, R28 ;  /* 0x00000002ddc77819 */ /* 0x000fc4000001021c */
[----:B------:R-:W-:Y:S02]  /*6b60*/  SHF.L.U64.HI R30, R26, 0x2, R33 ;  /* 0x000000021a1e7819 */ /* 0x000fe40000010221 */
[C---:B------:R-:W-:Y:S01]  /*6b70*/  SHF.L.U64.HI R196, R195.reuse, 0x2, R196 ;  /* 0x00000002c3c47819 */ /* 0x040fe200000102c4 */
[----:B------:R-:W-:Y:S01]  /*6b80*/  IMAD.SHL.U32 R195, R195, 0x4, RZ ;  /* 0x00000004c3c37824 */ /* 0x000fe200078e00ff */
        /* <DEDUP_REMOVED lines=78> */
[----:B------:R-:W-:-:S02]  /*7070*/  SHF.L.U64.HI R0, R40, 0x2, R45 ;  /* 0x0000000228007819 */ /* 0x000fc4000001022d */
[----:B------:R-:W-:Y:S02]  /*7080*/  SHF.L.U64.HI R3, R38, 0x2, R43 ;  /* 0x0000000226037819 */ /* 0x000fe4000001022b */
[C---:B------:R-:W-:Y:S02]  /*7090*/  LOP3.LUT R218, R220.reuse, 0x20, RZ, 0x3c, !PT ;  /* 0x00000020dcda7812 */ /* 0x040fe400078e3cff */
[C---:B------:R-:W-:Y:S02]  /*70a0*/  LOP3.LUT R216, R220.reuse, 0x40, RZ, 0x3c, !PT ;  /* 0x00000040dcd87812 */ /* 0x040fe400078e3cff */
[----:B------:R-:W-:Y:S02]  /*70b0*/  LOP3.LUT R214, R220, 0x60, RZ, 0x3c, !PT ;  /* 0x00000060dcd67812 */ /* 0x000fe400078e3cff */
[----:B------:R-:W-:Y:S02]  /*70c0*/  IADD3 R209, R211, -0x5, RZ ;  /* 0xfffffffbd3d17810 */ /* 0x000fe40007ffe0ff */
[----:B------:R-:W-:-:S02]  /*70d0*/  LOP3.LUT R210, R212, 0x40, RZ, 0x3c, !PT ;  /* 0x00000040d4d27812 */ /* 0x000fc400078e3cff */
.L_x_1:
[----:B------:R-:W-:-:S04]  /*70e0*/  DEPBAR.LE SB0, 0x8 ;  /* 0x000082000000791a */ /* 0x000fc80000000000 */
[----:B------:R-:W-:Y:S01]  /*70f0*/  IADD3 R207, R207, 0x1, RZ ;  /* 0x00000001cfcf7810 */ /* 0x000fe20007ffe0ff */
[----:B------:R-:W-:Y:S01]  /*7100*/  BAR.SYNC.DEFER_BLOCKING 0x0 ;  /* 0x0000000000007b1d */ /* 0x000fe20000010000 */
[----:B------:R-:W-:Y:S02]  /*7110*/  ISETP.GE.AND P3, PT, R235, UR5, PT ;  /* 0x00000005eb007c0c */ /* 0x000fe4000bf66270 */
[----:B------:R-:W-:Y:S02]  /*7120*/  ISETP.GT.AND P0, PT, R207, 0x4, PT ;  /* 0x00000004cf00780c */ /* 0x000fe40003f04270 */
[----:B------:R-:W-:Y:S01]  /*7130*/  ISETP.LE.AND P1, PT, R209, UR4, PT ;  /* 0x00000004d1007c0c */ /* 0x000fe2000bf23270 */
[----:B------:R-:W-:Y:S01]  /*7140*/  UIADD3 UR4, UR4, 0x1, URZ ;  /* 0x0000000104047890 */ /* 0x000fe2000fffe03f */
[----:B------:R-:W-:Y:S02]  /*7150*/  SEL R207, R207, RZ, !P0 ;  /* 0x000000ffcfcf7207 */ /* 0x000fe40004000000 */
[----:B------:R-:W-:-:S02]  /*7160*/  ISETP.GE.AND P0, PT, R240, UR5, PT ;  /* 0x00000005f0007c0c */ /* 0x000fc4000bf06270 */
[----:B------:R-:W-:Y:S01]  /*7170*/  ISETP.GE.AND P2, PT, R237, UR5, PT ;  /* 0x00000005ed007c0c */ /* 0x000fe2000bf46270 */
[C---:B------:R-:W-:Y:S01]  /*7180*/  IMAD R243, R207.reuse, 0x2000, R220 ;  /* 0x00002000cff37824 */ /* 0x040fe200078e02dc */
[----:B------:R-:W-:Y:S01]  /*7190*/  IADD3 R208, R208, 0x1, RZ ;  /* 0x00000001d0d07810 */ /* 0x000fe20007ffe0ff */
[C---:B------:R-:W-:Y:S02]  /*71a0*/  IMAD R242, R207.reuse, 0x2000, R218 ;  /* 0x00002000cff27824 */ /* 0x040fe400078e02da */
[C---:B------:R-:W-:Y:S02]  /*71b0*/  IMAD R124, R207.reuse, 0x4000, R212 ;  /* 0x00004000cf7c7824 */ /* 0x040fe400078e02d4 */
[C---:B------:R-:W-:Y:S02]  /*71c0*/  IMAD R241, R207.reuse, 0x2000, R216 ;  /* 0x00002000cff17824 */ /* 0x040fe400078e02d8 */
[C---:B------:R-:W-:Y:S01]  /*71d0*/  IMAD R239, R207.reuse, 0x2000, R214 ;  /* 0x00002000cfef7824 */ /* 0x040fe200078e02d6 */
[----:B--2---:R-:W-:Y:S04]  /*71e0*/  LDS R72, [R243+0x14000] ;  /* 0x01400000f3487984 */ /* 0x004fe80000000800 */
[----:B------:R-:W-:Y:S04]  /*71f0*/  LDS R74, [R243+0x14400] ;  /* 0x01440000f34a7984 */ /* 0x000fe80000000800 */
[----:B------:R-:W-:Y:S04]  /*7200*/  LDS R73, [R242+0x14000] ;  /* 0x01400000f2497984 */ /* 0x000fe80000000800 */
[----:B------:R-:W-:Y:S04]  /*7210*/  LDS R75, [R242+0x14400] ;  /* 0x01440000f24b7984 */ /* 0x000fe80000000800 */
[----:B------:R-:W-:Y:S04]  /*7220*/  LDS R68, [R241+0x14000] ;  /* 0x01400000f1447984 */ /* 0x000fe80000000800 */
[----:B------:R-:W-:Y:S04]  /*7230*/  LDS R70, [R241+0x14400] ;  /* 0x01440000f1467984 */ /* 0x000fe80000000800 */
[----:B------:R-:W-:Y:S04]  /*7240*/  LDS R69, [R239+0x14000] ;  /* 0x01400000ef457984 */ /* 0x000fe80000000800 */
[----:B------:R-:W1:Y:S04]  /*7250*/  LDSM.16.M88.4 R44, [R124] ;  /* 0x000000007c2c783b */ /* 0x000e680000000200 */
[----:B------:R-:W2:Y:S04]  /*7260*/  LDSM.16.M88.4 R40, [R124+0x1000] ;  /* 0x001000007c28783b */ /* 0x000ea80000000200 */
[----:B------:R-:W3:Y:S04]  /*7270*/  LDSM.16.M88.4 R36, [R124+0x2000] ;  /* 0x002000007c24783b */ /* 0x000ee80000000200 */
[----:B------:R-:W4:Y:S04]  /*7280*/  LDSM.16.M88.4 R32, [R124+0x3000] ;  /* 0x003000007c20783b */ /* 0x000f280000000200 */
[----:B------:R-:W5:Y:S04]  /*7290*/  LDS R71, [R239+0x14400] ;  /* 0x01440000ef477984 */ /* 0x000f680000000800 */
[----:B------:R-:W-:Y:S04]  /*72a0*/  LDS R64, [R243+0x14080] ;  /* 0x01408000f3407984 */ /* 0x000fe80000000800 */
[----:B------:R-:W-:Y:S04]  /*72b0*/  LDS R66, [R243+0x14480] ;  /* 0x01448000f3427984 */ /* 0x000fe80000000800 */
[----:B------:R-:W-:Y:S04]  /*72c0*/  LDS R65, [R242+0x14080] ;  /* 0x01408000f2417984 */ /* 0x000fe80000000800 */
[----:B------:R-:W5:Y:S04]  /*72d0*/  LDS R67, [R242+0x14480] ;  /* 0x01448000f2437984 */ /* 0x000f680000000800 */
[----:B------:R-:W-:Y:S04]  /*72e0*/  LDS R124, [R241+0x14080] ;  /* 0x01408000f17c7984 */ /* 0x000fe80000000800 */
[----:B------:R-:W-:Y:S01]  /*72f0*/  LDS R126, [R241+0x14480] ;  /* 0x01448000f17e7984 */ /* 0x000fe20000000800 */
[C---:B-1----:R-:W-:Y:S03]  /*7300*/  HMMA.1688.F32.TF32 R96, R72.reuse, R44, R96 ;  /* 0x0000002c4860723c */ /* 0x042fe60000081060 */
[----:B------:R-:W-:Y:S04]  /*7310*/  LDS R125, [R239+0x14080] ;  /* 0x01408000ef7d7984 */ /* 0x000fe80000000800 */
[----:B------:R-:W1:Y:S01]  /*7320*/  LDS R127, [R239+0x14480] ;  /* 0x01448000ef7f7984 */ /* 0x000e620000000800 */
[C---:B--2---:R-:W-:Y:S03]  /*7330*/  HMMA.1688.F32.TF32 R116, R72.reuse, R40, R116 ;  /* 0x000000284874723c */ /* 0x044fe60000081074 */
[----:B------:R-:W-:Y:S04]  /*7340*/  LDS R128, [R243+0x14800] ;  /* 0x01480000f3807984 */ /* 0x000fe80000000800 */
[----:B------:R-:W-:Y:S01]  /*7350*/  LDS R130, [R243+0x14c00] ;  /* 0x014c0000f3827984 */ /* 0x000fe20000000800 */
[C---:B---3--:R-:W-:Y:S03]  /*7360*/  HMMA.1688.F32.TF32 R120, R72.reuse, R36, R120 ;  /* 0x000000244878723c */ /* 0x048fe60000081078 */
[----:B------:R-:W-:Y:S04]  /*7370*/  LDS R129, [R242+0x14800] ;  /* 0x01480000f2817984 */ /* 0x000fe80000000800 */
[----:B------:R-:W2:Y:S01]  /*7380*/  LDS R131, [R242+0x14c00] ;  /* 0x014c0000f2837984 */ /* 0x000ea20000000800 */
[----:B----4-:R-:W-:Y:S03]  /*7390*/  HMMA.1688.F32.TF32 R112, R72, R32, R112 ;  /* 0x000000204870723c */ /* 0x010fe60000081070 */
[----:B------:R-:W-:Y:S04]  /*73a0*/  LDS R72, [R243+0x14880] ;  /* 0x01488000f3487984 */ /* 0x000fe80000000800 */
[----:B------:R-:W-:Y:S01]  /*73b0*/  LDS R74, [R243+0x14c80] ;  /* 0x014c8000f34a7984 */ /* 0x000fe20000000800 */
[C---:B-----5:R-:W-:Y:S03]  /*73c0*/  HMMA.1688.F32.TF32 R56, R68.reuse, R44, R56 ;  /* 0x0000002c4438723c */ /* 0x060fe60000081038 */
[----:B------:R-:W-:Y:S04]  /*73d0*/  LDS R73, [R242+0x14880] ;  /* 0x01488000f2497984 */ /* 0x000fe80000000800 */
[----:B------:R-:W3:Y:S01]  /*73e0*/  LDS R75, [R242+0x14c80] ;  /* 0x014c8000f24b7984 */ /* 0x000ee20000000800 */
[C---:B------:R-:W-:Y:S08]  /*73f0*/  HMMA.1688.F32.TF32 R48, R68.reuse, R40, R48 ;  /* 0x000000284430723c */ /* 0x040ff00000081030 */
[C---:B------:R-:W-:Y:S08]  /*7400*/  HMMA.1688.F32.TF32 R52, R68.reuse, R36, R52 ;  /* 0x000000244434723c */ /* 0x040ff00000081034 */
[----:B------:R-:W-:Y:S01]  /*7410*/  HMMA.1688.F32.TF32 R60, R68, R32, R60 ;  /* 0x00000020443c723c */ /* 0x000fe2000008103c */
[----:B------:R-:W-:Y:S04]  /*7420*/  LDS R68, [R241+0x14800] ;  /* 0x01480000f1447984 */ /* 0x000fe80000000800 */
[----:B------:R-:W-:Y:S03]  /*7430*/  LDS R70, [R241+0x14c00] ;  /* 0x014c0000f1467984 */ /* 0x000fe60000000800 */
[C---:B------:R-:W-:Y:S01]  /*7440*/  HMMA.1688.F32.TF32 R108, R64.reuse, R44, R108 ;  /* 0x0000002c406c723c */ /* 0x040fe2000008106c */
[----:B------:R-:W-:Y:S04]  /*7450*/  LDS R69, [R239+0x14800] ;  /* 0x01480000ef457984 */ /* 0x000fe80000000800 */
[----:B------:R-:W4:Y:S03]  /*7460*/  LDS R71, [R239+0x14c00] ;  /* 0x014c0000ef477984 */ /* 0x000f260000000800 */
[C---:B------:R-:W-:Y:S08]  /*7470*/  HMMA.1688.F32.TF32 R104, R64.reuse, R40, R104 ;  /* 0x000000284068723c */ /* 0x040ff00000081068 */
[C---:B------:R-:W-:Y:S08]  /*7480*/  HMMA.1688.F32.TF32 R100, R64.reuse, R36, R100 ;  /* 0x000000244064723c */ /* 0x040ff00000081064 */
[----:B------:R-:W-:Y:S01]  /*7490*/  HMMA.1688.F32.TF32 R76, R64, R32, R76 ;  /* 0x00000020404c723c */ /* 0x000fe2000008104c */
[----:B------:R-:W-:Y:S04]  /*74a0*/  LDS R64, [R241+0x14880] ;  /* 0x01488000f1407984 */ /* 0x000fe80000000800 */
[----:B------:R-:W-:Y:S03]  /*74b0*/  LDS R66, [R241+0x14c80] ;  /* 0x014c8000f1427984 */ /* 0x000fe60000000800 */
[C---:B-1----:R-:W-:Y:S01]  /*74c0*/  HMMA.1688.F32.TF32 R80, R124.reuse, R44, R80 ;  /* 0x0000002c7c50723c */ /* 0x042fe20000081050 */
[----:B------:R-:W-:Y:S04]  /*74d0*/  LDS R65, [R239+0x14880] ;  /* 0x01488000ef417984 */ /* 0x000fe80000000800 */
[----:B------:R-:W1:Y:S02]  /*74e0*/  LDS R67, [R239+0x14c80] ;  /* 0x014c8000ef437984 */ /* 0x000e640000000800 */
[----:B------:R-:W-:Y:S01]  /*74f0*/  IMAD R45, R207, 0x4000, R210 ;  /* 0x00004000cf2d7824 */ /* 0x000fe200078e02d2 */
[C---:B------:R-:W-:Y:S01]  /*7500*/  HMMA.1688.F32.TF32 R84, R124.reuse, R40, R84 ;  /* 0x000000287c54723c */ /* 0x040fe20000081054 */
[----:B------:R-:W-:Y:S07]  /*7510*/  LDS R44, [R243+0x15800] ;  /* 0x01580000f32c7984 */ /* 0x000fee0000000800 */
[C---:B------:R-:W-:Y:S08]  /*7520*/  HMMA.1688.F32.TF32 R88, R124.reuse, R36, R88 ;  /* 0x000000247c58723c */ /* 0x040ff00000081058 */
[----:B------:R-:W-:Y:S01]  /*7530*/  HMMA.1688.F32.TF32 R92, R124, R32, R92 ;  /* 0x000000207c5c723c */ /* 0x000fe2000008105c */
[----:B------:R-:W-:Y:S04]  /*7540*/  LDS R124, [R241+0x15000] ;  /* 0x01500000f17c7984 */ /* 0x000fe80000000800 */
[----:B------:R-:W-:Y:S03]  /*7550*/  LDS R126, [R241+0x15400] ;  /* 0x01540000f17e7984 */ /* 0x000fe60000000800 */
[C---:B--2---:R-:W-:Y:S01]  /*7560*/  HMMA.1688.F32.TF32 R116, R128.reuse, R42, R116 ;  /* 0x0000002a8074723c */ /* 0x044fe20000081074 */
[----:B------:R-:W-:Y:S04]  /*7570*/  LDS R125, [R239+0x15000] ;  /* 0x01500000ef7d7984 */ /* 0x000fe80000000800 */
[----:B------:R-:W-:Y:S03]  /*7580*/  LDS R127, [R239+0x15400] ;  /* 0x01540000ef7f7984 */ /* 0x000fe60000000800 */
[----:B------:R-:W-:Y:S08]  /*7590*/  HMMA.1688.F32.TF32 R120, R128, R38, R120 ;  /* 0x000000268078723c */ /* 0x000ff00000081078 */
[C---:B---3--:R-:W-:Y:S08]  /*75a0*/  HMMA.1688.F32.TF32 R104, R72.reuse, R42, R104 ;  /* 0x0000002a4868723c */ /* 0x048ff00000081068 */
[----:B------:R-:W-:Y:S08]  /*75b0*/  HMMA.1688.F32.TF32 R100, R72, R38, R100 ;  /* 0x000000264864723c */ /* 0x000ff00000081064 */
[C---:B----4-:R-:W-:Y:S08]  /*75c0*/  HMMA.1688.F32.TF32 R48, R68.reuse, R42, R48 ;  /* 0x0000002a4430723c */ /* 0x050ff00000081030 */
[----:B------:R-:W-:Y:S08]  /*75d0*/  HMMA.1688.F32.TF32 R52, R68, R38, R52 ;  /* 0x000000264434723c */ /* 0x000ff00000081034 */
[C---:B-1----:R-:W-:Y:S08]  /*75e0*/  HMMA.1688.F32.TF32 R80, R64.reuse, R46, R80 ;  /* 0x0000002e4050723c */ /* 0x042ff00000081050 */
[C---:B------:R-:W-:Y:S01]  /*75f0*/  HMMA.1688.F32.TF32 R40, R64.reuse, R42, R84 ;  /* 0x0000002a4028723c */ /* 0x040fe20000081054 */
[----:B------:R-:W1:Y:S07]  /*7600*/  LDSM.16.M88.4 R84, [R45+0x1000] ;  /* 0x001000002d54783b */ /* 0x000e6e0000000200 */
[----:B------:R-:W-:Y:S01]  /*7610*/  HMMA.1688.F32.TF32 R36, R64, R38, R88 ;  /* 0x000000264024723c */ /* 0x000fe20000081058 */
[----:B------:R-:W-:Y:S07]  /*7620*/  LDSM.16.M88.4 R88, [R45+0x2000] ;  /* 0x002000002d58783b */ /* 0x000fee0000000200 */
[C---:B------:R-:W-:Y:S08]  /*7630*/  HMMA.1688.F32.TF32 R96, R128.reuse, R46, R96 ;  /* 0x0000002e8060723c */ /* 0x040ff00000081060 */
[-C--:B------:R-:W-:Y:S01]  /*7640*/  HMMA.1688.F32.TF32 R112, R128, R34.reuse, R112 ;  /* 0x000000228070723c */ /* 0x080fe20000081070 */
[----:B------:R-:W-:Y:S04]  /*7650*/  LDS R128, [R243+0x15000] ;  /* 0x01500000f3807984 */ /* 0x000fe80000000800 */
[----:B------:R-:W-:Y:S03]  /*7660*/  LDS R130, [R243+0x15400] ;  /* 0x01540000f3827984 */ /* 0x000fe60000000800 */
[-C--:B------:R-:W-:Y:S01]  /*7670*/  HMMA.1688.F32.TF32 R76, R72, R34.reuse, R76 ;  /* 0x00000022484c723c */ /* 0x080fe2000008104c */
[----:B------:R-:W-:Y:S04]  /*7680*/  LDS R129, [R242+0x15000] ;  /* 0x01500000f2817984 */ /* 0x000fe80000000800 */
[----:B------:R-:W2:Y:S03]  /*7690*/  LDS R131, [R242+0x15400] ;  /* 0x01540000f2837984 */ /* 0x000ea60000000800 */
[-C--:B------:R-:W-:Y:S08]  /*76a0*/  HMMA.1688.F32.TF32 R60, R68, R34.reuse, R60 ;  /* 0x00000022443c723c */ /* 0x080ff0000008103c */
[----:B------:R-:W-:Y:S01]  /*76b0*/  HMMA.1688.F32.TF32 R64, R64, R34, R92 ;  /* 0x000000224040723c */ /* 0x000fe2000008105c */
[----:B------:R-:W3:Y:S04]  /*76c0*/  LDSM.16.M88.4 R32, [R45] ;  /* 0x000000002d20783b */ /* 0x000ee80000000200 */
[----:B------:R-:W4:Y:S03]  /*76d0*/  LDSM.16.M88.4 R92, [R45+0x3000] ;  /* 0x003000002d5c783b */ /* 0x000f260000000200 */
[-C--:B------:R-:W-:Y:S01]  /*76e0*/  HMMA.1688.F32.TF32 R108, R72, R46.reuse, R108 ;  /* 0x0000002e486c723c */ /* 0x080fe2000008106c */
[----:B------:R-:W-:Y:S04]  /*76f0*/  LDS R72, [R243+0x15080] ;  /* 0x01508000f3487984 */ /* 0x000fe80000000800 */
[----:B------:R-:W-:Y:S03]  /*7700*/  LDS R74, [R243+0x15480] ;  /* 0x01548000f34a7984 */ /* 0x000fe60000000800 */
[----:B------:R-:W-:Y:S01]  /*7710*/  HMMA.1688.F32.TF32 R56, R68, R46, R56 ;  /* 0x0000002e4438723c */ /* 0x000fe20000081038 */
[----:B------:R-:W-:Y:S04]  /*7720*/  LDS R73, [R242+0x15080] ;  /* 0x01508000f2497984 */ /* 0x000fe80000000800 */
[----:B------:R-:W5:Y:S03]  /*7730*/  LDS R75, [R242+0x15480] ;  /* 0x01548000f24b7984 */ /* 0x000f660000000800 */
[-C--:B-1----:R-:W-:Y:S01]  /*7740*/  HMMA.1688.F32.TF32 R48, R124, R84.reuse, R48 ;  /* 0x000000547c30723c */ /* 0x082fe20000081030 */
[----:B------:R-:W-:Y:S04]  /*7750*/  LDS R68, [R241+0x15080] ;  /* 0x01508000f1447984 */ /* 0x000fe80000000800 */
[----:B------:R-:W-:Y:S03]  /*7760*/  LDS R70, [R241+0x15480] ;  /* 0x01548000f1467984 */ /* 0x000fe60000000800 */
[C---:B--2---:R-:W-:Y:S01]  /*7770*/  HMMA.1688.F32.TF32 R116, R128.reuse, R84, R116 ;  /* 0x000000548074723c */ /* 0x044fe20000081074 */
[----:B------:R-:W-:Y:S04]  /*7780*/  LDS R69, [R239+0x15080] ;  /* 0x01508000ef457984 */ /* 0x000fe80000000800 */
[----:B------:R-:W1:Y:S03]  /*7790*/  LDS R71, [R239+0x15480] ;  /* 0x01548000ef477984 */ /* 0x000e660000000800 */
[C---:B------:R-:W-:Y:S01]  /*77a0*/  HMMA.1688.F32.TF32 R120, R128.reuse, R88, R120 ;  /* 0x000000588078723c */ /* 0x040fe20000081078 */
[----:B------:R-:W-:Y:S04]  /*77b0*/  LDS R46, [R243+0x15c00] ;  /* 0x015c0000f32e7984 */ /* 0x000fe80000000800 */
[----:B------:R-:W-:Y:S03]  /*77c0*/  LDS R45, [R242+0x15800] ;  /* 0x01580000f22d7984 */ /* 0x000fe60000000800 */
[C---:B---3--:R-:W-:Y:S01]  /*77d0*/  HMMA.1688.F32.TF32 R96, R128.reuse, R32, R96 ;  /* 0x000000208060723c */ /* 0x048fe20000081060 */
[----:B------:R-:W2:Y:S07]  /*77e0*/  LDS R47, [R242+0x15c00] ;  /* 0x015c0000f22f7984 */ /* 0x000eae0000000800 */
[----:B----4-:R-:W-:Y:S08]  /*77f0*/  HMMA.1688.F32.TF32 R112, R128, R92, R112 ;  /* 0x0000005c8070723c */ /* 0x010ff00000081070 */
[C---:B-----5:R-:W-:Y:S08]  /*7800*/  HMMA.1688.F32.TF32 R108, R72.reuse, R32, R108 ;  /* 0x00000020486c723c */ /* 0x060ff0000008106c */
[C---:B------:R-:W-:Y:S08]  /*7810*/  HMMA.1688.F32.TF32 R104, R72.reuse, R84, R104 ;  /* 0x000000544868723c */ /* 0x040ff00000081068 */
[C---:B------:R-:W-:Y:S08]  /*7820*/  HMMA.1688.F32.TF32 R100, R72.reuse, R88, R100 ;  /* 0x000000584864723c */ /* 0x040ff00000081064 */
[----:B------:R-:W-:Y:S01]  /*7830*/  HMMA.1688.F32.TF32 R76, R72, R92, R76 ;  /* 0x0000005c484c723c */ /* 0x000fe2000008104c */
[----:B------:R-:W-:Y:S04]  /*7840*/  LDS R74, [R241+0x15c00] ;  /* 0x015c0000f14a7984 */ /* 0x000fe80000000800 */
[----:B------:R-:W-:Y:S02]  /*7850*/  LDS R73, [R239+0x15800] ;  /* 0x01580000ef497984 */ /* 0x000fe40000000800 */
[----:B------:R-:W-:Y:S01]  /*7860*/  SEL R72, RZ, 0x4, P3 ;  /* 0x00000004ff487807 */ /* 0x000fe20001800000 */
[----:B-1----:R-:W-:Y:S01]  /*7870*/  HMMA.1688.F32.TF32 R80, R68, R32, R80 ;  /* 0x000000204450723c */ /* 0x002fe20000081050 */
[----:B------:R-:W-:Y:S01]  /*7880*/  LDS R75, [R239+0x15c00] ;  /* 0x015c0000ef4b7984 */ /* 0x000fe20000000800 */
[----:B------:R-:W-:-:S02]  /*7890*/  ISETP.GE.AND P3, PT, R231, UR5, PT ;  /* 0x00000005e7007c0c */ /* 0x000fc4000bf66270 */
[----:B------:R-:W-:-:S04]  /*78a0*/  SEL R72, R72, RZ, !P1 ;  /* 0x000000ff48487207 */ /* 0x000fc80004800000 */
[C---:B------:R-:W-:Y:S01]  /*78b0*/  HMMA.1688.F32.TF32 R40, R68.reuse, R84, R40 ;  /* 0x000000544428723c */ /* 0x040fe20000081028 */
[----:B------:R-:W-:Y:S02]  /*78c0*/  ISETP.NE.U32.AND P5, PT, R72, RZ, PT ;  /* 0x000000ff4800720c */ /* 0x000fe40003fa5070 */
[----:B------:R-:W-:Y:S04]  /*78d0*/  LDS R72, [R241+0x15800] ;  /* 0x01580000f1487984 */ /* 0x000fe80000000800 */
[----:B------:R-:W-:Y:S01]  /*78e0*/  IADD3 R84, P6, R203, R24, RZ ;  /* 0x00000018cb547210 */ /* 0x000fe20007fde0ff */
[----:B------:R-:W-:Y:S04]  /*78f0*/  HMMA.1688.F32.TF32 R36, R68, R88, R36 ;  /* 0x000000584424723c */ /* 0x000fe80000081024 */
[----:B------:R-:W-:Y:S01]  /*7900*/  IMAD.X R85, R204, 0x1, R23, P6 ;  /* 0x00000001cc557824 */ /* 0x000fe200030e0617 */
[----:B------:R-:W-:-:S03]  /*7910*/  ISETP.GE.AND P6, PT, R229, UR5, PT ;  /* 0x00000005e5007c0c */ /* 0x000fc6000bfc6270 */
[----:B------:R-:W-:Y:S01]  /*7920*/  HMMA.1688.F32.TF32 R64, R68, R92, R64 ;  /* 0x0000005c4440723c */ /* 0x000fe20000081040 */
[----:B------:R-:W-:Y:S04]  /*7930*/  LDS R68, [R243+0x15880] ;  /* 0x01588000f3447984 */ /* 0x000fe80000000800 */
[----:B------:R-:W-:Y:S03]  /*7940*/  LDS R70, [R243+0x15c80] ;  /* 0x015c8000f3467984 */ /* 0x000fe60000000800 */
[C---:B--2---:R-:W-:Y:S01]  /*7950*/  HMMA.1688.F32.TF32 R96, R44.reuse, R34, R96 ;  /* 0x000000222c60723c */ /* 0x044fe20000081060 */
[----:B------:R-:W-:Y:S04]  /*7960*/  LDS R69, [R242+0x15880] ;  /* 0x01588000f2457984 */ /* 0x000fe80000000800 */
[----:B------:R-:W1:Y:S03]  /*7970*/  LDS R71, [R242+0x15c80] ;  /* 0x015c8000f2477984 */ /* 0x000e660000000800 */
[C---:B------:R-:W-:Y:S08]  /*7980*/  HMMA.1688.F32.TF32 R116, R44.reuse, R86, R116 ;  /* 0x000000562c74723c */ /* 0x040ff00000081074 */
[C---:B------:R-:W-:Y:S08]  /*7990*/  HMMA.1688.F32.TF32 R120, R44.reuse, R90, R120 ;  /* 0x0000005a2c78723c */ /* 0x040ff00000081078 */
[----:B------:R-:W-:Y:S01]  /*79a0*/  HMMA.1688.F32.TF32 R112, R44, R94, R112 ;  /* 0x0000005e2c70723c */ /* 0x000fe20000081070 */
[----:B------:R-:W-:Y:S04]  /*79b0*/  LDS R44, [R241+0x15880] ;  /* 0x01588000f12c7984 */ /* 0x000fe80000000800 */
[----:B------:R-:W-:Y:S03]  /*79c0*/  LDS R46, [R241+0x15c80] ;  /* 0x015c8000f12e7984 */ /* 0x000fe60000000800 */
[C---:B------:R-:W-:Y:S01]  /*79d0*/  HMMA.1688.F32.TF32 R56, R124.reuse, R32, R56 ;  /* 0x000000207c38723c */ /* 0x040fe20000081038 */
[----:B------:R-:W-:Y:S04]  /*79e0*/  LDS R45, [R239+0x15880] ;  /* 0x01588000ef2d7984 */ /* 0x000fe80000000800 */
[----:B------:R-:W2:Y:S02]  /*79f0*/  LDS R47, [R239+0x15c80] ;  /* 0x015c8000ef2f7984 */ /* 0x000ea40000000800 */
[----:B------:R-:W-:Y:S01]  /*7a00*/  SEL R32, RZ, 0x4, P0 ;  /* 0x00000004ff207807 */ /* 0x000fe20000000000 */
[----:B------:R-:W-:Y:S01]  /*7a10*/  HMMA.1688.F32.TF32 R52, R124, R88, R52 ;  /* 0x000000587c34723c */ /* 0x000fe20000081034 */
[----:B------:R-:W-:-:S02]  /*7a20*/  ISETP.GE.AND P0, PT, R233, UR5, PT ;  /* 0x00000005e9007c0c */ /* 0x000fc4000bf06270 */
[----:B------:R-:W-:Y:S02]  /*7a30*/  SEL R32, R32, RZ, !P1 ;  /* 0x000000ff20207207 */ /* 0x000fe40004800000 */
[----:B------:R-:W-:Y:S02]  /*7a40*/  SEL R33, RZ, 0x4, P2 ;  /* 0x00000004ff217807 */ /* 0x000fe40001000000 */
[----:B------:R-:W-:Y:S01]  /*7a50*/  ISETP.NE.U32.AND P2, PT, R32, RZ, PT ;  /* 0x000000ff2000720c */ /* 0x000fe20003f45070 */
[----:B------:R-:W-:Y:S01]  /*7a60*/  HMMA.1688.F32.TF32 R60, R124, R92, R60 ;  /* 0x0000005c7c3c723c */ /* 0x000fe2000008103c */
[----:B------:R-:W-:Y:S02]  /*7a70*/  SEL R32, RZ, 0x4, P0 ;  /* 0x00000004ff207807 */ /* 0x000fe40000000000 */
[----:B------:R-:W-:Y:S02]  /*7a80*/  ISETP.GT.AND P0, PT, R208, 0x4, PT ;  /* 0x00000004d000780c */ /* 0x000fe40003f04270 */
[----:B------:R-:W-:-:S02]  /*7a90*/  SEL R32, R32, RZ, !P1 ;  /* 0x000000ff20207207 */ /* 0x000fc40004800000 */
[----:B------:R-:W-:Y:S01]  /*7aa0*/  SEL R208, R208, RZ, !P0 ;  /* 0x000000ffd0d07207 */ /* 0x000fe20004000000 */
[C---:B-1----:R-:W-:Y:S01]  /*7ab0*/  HMMA.1688.F32.TF32 R108, R68.reuse, R34, R108 ;  /* 0x00000022446c723c */ /* 0x042fe2000008106c */
[----:B------:R-:W-:Y:S02]  /*7ac0*/  SEL R33, R33, RZ, !P1 ;  /* 0x000000ff21217207 */ /* 0x000fe40004800000 */
[----:B------:R-:W-:Y:S01]  /*7ad0*/  ISETP.NE.U32.AND P0, PT, R32, RZ, PT ;  /* 0x000000ff2000720c */ /* 0x000fe20003f05070 */
[----:B------:R-:W-:Y:S01]  /*7ae0*/  IMAD R32, R208, 0x2000, R219 ;  /* 0x00002000d0207824 */ /* 0x000fe200078e02db */
[----:B------:R-:W-:Y:S01]  /*7af0*/  BAR.SYNC.DEFER_BLOCKING 0x0 ;  /* 0x0000000000007b1d */ /* 0x000fe20000010000 */
[----:B------:R-:W-:Y:S02]  /*7b00*/  ISETP.NE.U32.AND P4, PT, R33, RZ, PT ;  /* 0x000000ff2100720c */ /* 0x000fe40003f85070 */
[----:B------:R-:W-:Y:S01]  /*7b10*/  SEL R88, RZ, 0x4, P6 ;  /* 0x00000004ff587807 */ /* 0x000fe20003000000 */
[----:B------:R-:W-:Y:S01]  /*7b20*/  HMMA.1688.F32.TF32 R104, R68, R86, R104 ;  /* 0x000000564468723c */ /* 0x000fe20000081068 */
[----:B------:R-:W-:-:S02]  /*7b30*/  IADD3 R92, P6, R203, R16, RZ ;  /* 0x00000010cb5c7210 */ /* 0x000fc40007fde0ff */
[----:B------:R-:W-:Y:S02]  /*7b40*/  SEL R33, RZ, 0x4, P3 ;  /* 0x00000004ff217807 */ /* 0x000fe40001800000 */
[----:B------:R-:W-:Y:S01]  /*7b50*/  SEL R88, R88, RZ, !P1 ;  /* 0x000000ff58587207 */ /* 0x000fe20004800000 */
[----:B------:R-:W-:Y:S01]  /*7b60*/  IMAD.X R93, R204, 0x1, R15, P6 ;  /* 0x00000001cc5d7824 */ /* 0x000fe200030e060f */
[----:B------:R-:W-:Y:S01]  /*7b70*/  SEL R33, R33, RZ, !P1 ;  /* 0x000000ff21217207 */ /* 0x000fe20004800000 */
[----:B------:R-:W-:Y:S01]  /*7b80*/  HMMA.1688.F32.TF32 R100, R68, R90, R100 ;  /* 0x0000005a4464723c */ /* 0x000fe20000081064 */
[----:B------:R-:W-:Y:S02]  /*7b90*/  ISETP.GE.AND P6, PT, R227, UR5, PT ;  /* 0x00000005e3007c0c */ /* 0x000fe4000bfc6270 */
[----:B------:R-:W-:-:S05]  /*7ba0*/  ISETP.NE.U32.AND P3, PT, R88, RZ, PT ;  /* 0x000000ff5800720c */ /* 0x000fca0003f65070 */
[----:B------:R-:W-:Y:S01]  /*7bb0*/  HMMA.1688.F32.TF32 R76, R68, R94, R76 ;  /* 0x0000005e444c723c */ /* 0x000fe2000008104c */
[----:B------:R-:W-:Y:S01]  /*7bc0*/  @!PT LDS RZ, [RZ] ;  /* 0x00000000fffff984 */ /* 0x000fe20000000800 */
[----:B------:R-:W-:Y:S01]  /*7bd0*/  @!PT LDS RZ, [RZ] ;  /* 0x00000000fffff984 */ /* 0x000fe20000000800 */
[----:B------:R-:W-:Y:S01]  /*7be0*/  @!PT LDS RZ, [RZ] ;  /* 0x00000000fffff984 */ /* 0x000fe20000000800 */
[----:B------:R1:W-:Y:S01]  /*7bf0*/  LDGSTS.E [R32+0x14000], [R84.64], P2 ;  /* 0x1400000054207fae */ /* 0x0003e20009121848 */
[----:B------:R-:W-:-:S06]  /*7c00*/  IADD3 R124, P2, R203, R20, RZ ;  /* 0x00000014cb7c7210 */ /* 0x000fcc0007f5e0ff */
[C---:B------:R-:W-:Y:S01]  /*7c10*/  HMMA.1688.F32.TF32 R56, R72.reuse, R34, R56 ;  /* 0x000000224838723c */ /* 0x040fe20000081038 */
[C---:B------:R-:W-:Y:S01]  /*7c20*/  IMAD.X R125, R204.reuse, 0x1, R19, P2 ;  /* 0x00000001cc7d7824 */ /* 0x040fe200010e0613 */
[----:B------:R-:W-:Y:S02]  /*7c30*/  ISETP.NE.U32.AND P2, PT, R33, RZ, PT ;  /* 0x000000ff2100720c */ /* 0x000fe40003f45070 */
[----:B------:R-:W-:Y:S02]  /*7c40*/  SEL R33, RZ, 0x4, P6 ;  /* 0x00000004ff217807 */ /* 0x000fe40003000000 */
[----:B------:R3:W-:Y:S01]  /*7c50*/  LDGSTS.E [R32+0x14400], [R124.64], P4 ;  /* 0x144000007c207fae */ /* 0x0007e2000a121848 */
[----:B-1----:R-:W-:Y:S01]  /*7c60*/  IADD3 R84, P4, R203, R12, RZ ;  /* 0x0000000ccb547210 */ /* 0x002fe20007f9e0ff */
[----:B------:R-:W-:Y:S01]  /*7c70*/  HMMA.1688.F32.TF32 R48, R72, R86, R48 ;  /* 0x000000564830723c */ /* 0x000fe20000081030 */
[----:B------:R-:W-:Y:S01]  /*7c80*/  SEL R33, R33, RZ, !P1 ;  /* 0x000000ff21217207 */ /* 0x000fe20004800000 */
[----:B------:R1:W-:Y:S01]  /*7c90*/  LDGSTS.E [R32+0x14800], [R92.64], P5 ;  /* 0x148000005c207fae */ /* 0x0003e2000a921848 */
[----:B------:R-:W-:Y:S01]  /*7ca0*/  ISETP.GE.AND P5, PT, R225, UR5, PT ;  /* 0x00000005e1007c0c */ /* 0x000fe2000bfa6270 */
[----:B------:R-:W-:Y:S01]  /*7cb0*/  IMAD.X R85, R204, 0x1, R11, P4 ;  /* 0x00000001cc557824 */ /* 0x000fe200020e060b */
[----:B------:R-:W-:-:S02]  /*7cc0*/  IADD3 R88, P4, R203, R8, RZ ;  /* 0x00000008cb587210 */ /* 0x000fc40007f9e0ff */
[----:B------:R-:W-:Y:S01]  /*7cd0*/  SEL R89, RZ, 0x4, P5 ;  /* 0x00000004ff597807 */ /* 0x000fe20002800000 */
[C---:B------:R-:W-:Y:S01]  /*7ce0*/  HMMA.1688.F32.TF32 R52, R72.reuse, R90, R52 ;  /* 0x0000005a4834723c */ /* 0x040fe20000081034 */
[----:B------:R-:W-:Y:S01]  /*7cf0*/  ISETP.GE.AND P5, PT, R238, UR5, PT ;  /* 0x00000005ee007c0c */ /* 0x000fe2000bfa6270 */
[----:B------:R4:W-:Y:S01]  /*7d00*/  LDGSTS.E [R32+0x14c00], [R84.64], P0 ;  /* 0x14c0000054207fae */ /* 0x0009e20008121848 */
[----:B------:R-:W-:Y:S02]  /*7d10*/  ISETP.NE.U32.AND P6, PT, R33, RZ, PT ;  /* 0x000000ff2100720c */ /* 0x000fe40003fc5070 */
[----:B------:R-:W-:Y:S01]  /*7d20*/  SEL R33, R89, RZ, !P1 ;  /* 0x000000ff59217207 */ /* 0x000fe20004800000 */
[----:B------:R-:W-:Y:S01]  /*7d30*/  IMAD.X R89, R204, 0x1, R7, P4 ;  /* 0x00000001cc597824 */ /* 0x000fe200020e0607 */
[----:B-1----:R-:W-:Y:S01]  /*7d40*/  SEL R93, RZ, 0x4, P5 ;  /* 0x00000004ff5d7807 */ /* 0x002fe20002800000 */
[----:B------:R-:W-:Y:S01]  /*7d50*/  HMMA.1688.F32.TF32 R60, R72, R94, R60 ;  /* 0x0000005e483c723c */ /* 0x000fe2000008103c */
[----:B------:R-:W-:-:S02]  /*7d60*/  IADD3 R92, P4, R203, R4, RZ ;  /* 0x00000004cb5c7210 */ /* 0x000fc40007f9e0ff */
[----:B------:R-:W-:Y:S01]  /*7d70*/  ISETP.NE.U32.AND P5, PT, R33, RZ, PT ;  /* 0x000000ff2100720c */ /* 0x000fe20003fa5070 */
[----:B------:R1:W-:Y:S01]  /*7d80*/  LDGSTS.E [R32+0x15000], [R88.64], P2 ;  /* 0x1500000058207fae */ /* 0x0003e20009121848 */
[----:B------:R-:W-:Y:S01]  /*7d90*/  SEL R33, R93, RZ, !P1 ;  /* 0x000000ff5d217207 */ /* 0x000fe20004800000 */
[----:B------:R-:W-:Y:S01]  /*7da0*/  IMAD.X R93, R204, 0x1, R3, P4 ;  /* 0x00000001cc5d7824 */ /* 0x000fe200020e0603 */
[----:B------:R-:W-:Y:S01]  /*7db0*/  ISETP.GE.AND P2, PT, R234, UR5, PT ;  /* 0x00000005ea007c0c */ /* 0x000fe2000bf46270 */
[----:B------:R-:W-:Y:S01]  /*7dc0*/  IMAD R75, R208, 0x2000, R217 ;  /* 0x00002000d04b7824 */ /* 0x000fe200078e02d9 */
[----:B------:R-:W-:Y:S01]  /*7dd0*/  ISETP.NE.U32.AND P0, PT, R33, RZ, PT ;  /* 0x000000ff2100720c */ /* 0x000fe20003f05070 */
[----:B--2---:R-:W-:Y:S01]  /*7de0*/  HMMA.1688.F32.TF32 R80, R44, R34, R80 ;  /* 0x000000222c50723c */ /* 0x004fe20000081050 */
[----:B------:R2:W-:Y:S01]  /*7df0*/  LDGSTS.E [R32+0x15400], [R92.64], P3 ;  /* 0x154000005c207fae */ /* 0x0005e20009921848 */
[----:B------:R-:W-:Y:S02]  /*7e00*/  ISETP.GE.AND P3, PT, R236, UR5, PT ;  /* 0x00000005ec007c0c */ /* 0x000fe4000bf66270 */
[----:B------:R-:W-:-:S02]  /*7e10*/  SEL R69, RZ, 0x4, P2 ;  /* 0x00000004ff457807 */ /* 0x000fc40001000000 */
[----:B------:R-:W-:Y:S02]  /*7e20*/  SEL R33, RZ, 0x4, P3 ;  /* 0x00000004ff217807 */ /* 0x000fe40001800000 */
[C---:B------:R-:W-:Y:S01]  /*7e30*/  IADD3 R70, P3, R203.reuse, R29, RZ ;  /* 0x0000001dcb467210 */ /* 0x040fe20007f7e0ff */
[C---:B-1----:R-:W-:Y:S01]  /*7e40*/  HMMA.1688.F32.TF32 R88, R44.reuse, R90, R36 ;  /* 0x0000005a2c58723c */ /* 0x042fe20000081024 */
[----:B------:R-:W-:Y:S02]  /*7e50*/  IADD3 R68, P2, R203, R25, RZ ;  /* 0x00000019cb447210 */ /* 0x000fe40007f5e0ff */
[----:B------:R-:W-:Y:S01]  /*7e60*/  SEL R33, R33, RZ, !P1 ;  /* 0x000000ff21217207 */ /* 0x000fe20004800000 */
[----:B------:R-:W-:Y:S01]  /*7e70*/  IMAD.X R71, R204, 0x1, R28, P3 ;  /* 0x00000001cc477824 */ /* 0x000fe200018e061c */
[----:B------:R-:W-:Y:S02]  /*7e80*/  ISETP.GE.AND P4, PT, R232, UR5, PT ;  /* 0x00000005e8007c0c */ /* 0x000fe4000bf86270 */
[----:B----4-:R-:W-:Y:S01]  /*7e90*/  SEL R84, R69, RZ, !P1 ;  /* 0x000000ff45547207 */ /* 0x010fe20004800000 */
[----:B------:R-:W-:Y:S01]  /*7ea0*/  IMAD.X R69, R204, 0x1, R30, P2 ;  /* 0x00000001cc457824 */ /* 0x000fe200010e061e */
[----:B------:R-:W-:Y:S01]  /*7eb0*/  ISETP.NE.U32.AND P3, PT, R33, RZ, PT ;  /* 0x000000ff2100720c */ /* 0x000fe20003f65070 */
[----:B------:R3:W-:Y:S01]  /*7ec0*/  LDGSTS.E [R32+0x15800], [R70.64], P6 ;  /* 0x1580000046207fae */ /* 0x0007e2000b121848 */
[----:B------:R-:W-:Y:S01]  /*7ed0*/  SEL R33, RZ, 0x4, P4 ;  /* 0x00000004ff217807 */ /* 0x000fe20002000000 */
[----:B--2---:R-:W-:Y:S01]  /*7ee0*/  HMMA.1688.F32.TF32 R92, R44, R94, R64 ;  /* 0x0000005e2c5c723c */ /* 0x004fe20000081040 */
[----:B------:R-:W-:Y:S01]  /*7ef0*/  ISETP.NE.U32.AND P2, PT, R84, RZ, PT ;  /* 0x000000ff5400720c */ /* 0x000fe20003f45070 */
[----:B------:R3:W-:Y:S01]  /*7f00*/  LDGSTS.E [R32+0x15c00], [R68.64], P5 ;  /* 0x15c0000044207fae */ /* 0x0007e2000a921848 */
[----:B------:R-:W-:-:S02]  /*7f10*/  IADD3 R84, P6, R203, R22, RZ ;  /* 0x00000016cb547210 */ /* 0x000fc40007fde0ff */
[----:B------:R-:W-:Y:S02]  /*7f20*/  SEL R33, R33, RZ, !P1 ;  /* 0x000000ff21217207 */ /* 0x000fe40004800000 */
[----:B------:R-:W-:Y:S01]  /*7f30*/  ISETP.GE.AND P5, PT, R230, UR5, PT ;  /* 0x00000005e6007c0c */ /* 0x000fe2000bfa6270 */
[----:B------:R-:W-:Y:S01]  /*7f40*/  IMAD.X R85, R204, 0x1, R21, P6 ;  /* 0x00000001cc557824 */ /* 0x000fe200030e0615 */
[----:B------:R-:W-:Y:S01]  /*7f50*/  ISETP.NE.U32.AND P4, PT, R33, RZ, PT ;  /* 0x000000ff2100720c */ /* 0x000fe20003f85070 */
[----:B------:R-:W-:Y:S01]  /*7f60*/  IMAD R65, R208, 0x4000, R213 ;  /* 0x00004000d0417824 */ /* 0x000fe200078e02d5 */
[----:B------:R-:W-:Y:S02]  /*7f70*/  SEL R33, RZ, 0x4, P5 ;  /* 0x00000004ff217807 */ /* 0x000fe40002800000 */
[----:B------:R-:W-:Y:S01]  /*7f80*/  IADD3 R72, P6, R203, R18, RZ ;  /* 0x00000012cb487210 */ /* 0x000fe20007fde0ff */
[----:B------:R1:W-:Y:S01]  /*7f90*/  LDGSTS.E [R75+0x14200], [R84.64], P0 ;  /* 0x14200000544b7fae */ /* 0x0003e20008121848 */
[----:B------:R-:W-:-:S02]  /*7fa0*/  SEL R33, R33, RZ, !P1 ;  /* 0x000000ff21217207 */ /* 0x000fc40004800000 */
[----:B------:R-:W-:Y:S01]  /*7fb0*/  ISETP.GE.AND P5, PT, R228, UR5, PT ;  /* 0x00000005e4007c0c */ /* 0x000fe2000bfa6270 */
[----:B------:R-:W-:Y:S01]  /*7fc0*/  IMAD.X R73, R204, 0x1, R17, P6 ;  /* 0x00000001cc497824 */ /* 0x000fe200030e0611 */
[----:B------:R-:W-:Y:S02]  /*7fd0*/  ISETP.NE.U32.AND P0, PT, R33, RZ, PT ;  /* 0x000000ff2100720c */ /* 0x000fe40003f05070 */
[----:B------:R-:W-:Y:S02]  /*7fe0*/  SEL R33, RZ, 0x4, P5 ;  /* 0x00000004ff217807 */ /* 0x000fe40002800000 */
[----:B------:R2:W-:Y:S01]  /*7ff0*/  LDGSTS.E [R75+0x14600], [R72.64], P3 ;  /* 0x14600000484b7fae */ /* 0x0005e20009921848 */
[----:B---3--:R-:W-:Y:S02]  /*8000*/  IADD3 R32, P3, R203, R14, RZ ;  /* 0x0000000ecb207210 */ /* 0x008fe40007f7e0ff */
[----:B------:R-:W-:Y:S01]  /*8010*/  SEL R34, R33, RZ, !P1 ;  /* 0x000000ff21227207 */ /* 0x000fe20004800000 */
[----:B-1----:R-:W-:Y:S01]  /*8020*/  HMMA.1688.F32.TF32 R84, R44, R86, R40 ;  /* 0x000000562c54723c */ /* 0x002fe20000081028 */
[----:B------:R-:W-:Y:S01]  /*8030*/  ISETP.GE.AND P5, PT, R226, UR5, PT ;  /* 0x00000005e2007c0c */ /* 0x000fe2000bfa6270 */
[----:B------:R-:W-:Y:S01]  /*8040*/  IMAD.X R33, R204, 0x1, R13, P3 ;  /* 0x00000001cc217824 */ /* 0x000fe200018e060d */
[----:B------:R-:W-:-:S02]  /*8050*/  ISETP.GE.AND P6, PT, R224, UR5, PT ;  /* 0x00000005e0007c0c */ /* 0x000fc4000bfc6270 */
[----:B------:R-:W-:Y:S02]  /*8060*/  ISETP.NE.U32.AND P3, PT, R34, RZ, PT ;  /* 0x000000ff2200720c */ /* 0x000fe40003f65070 */
[----:B------:R-:W-:Y:S01]  /*8070*/  SEL R34, RZ, 0x4, P5 ;  /* 0x00000004ff227807 */ /* 0x000fe20002800000 */
[----:B------:R1:W-:Y:S01]  /*8080*/  LDGSTS.E [R75+0x14a00], [R32.64], P2 ;  /* 0x14a00000204b7fae */ /* 0x0003e20009121848 */
[----:B------:R-:W-:Y:S01]  /*8090*/  SEL R40, RZ, 0x4, P6 ;  /* 0x00000004ff287807 */ /* 0x000fe20003000000 */
[----:B------:R-:W-:Y:S01]  /*80a0*/  IMAD R47, R208, 0x4000, R215 ;  /* 0x00004000d02f7824 */ /* 0x000fe200078e02d7 */
[----:B------:R-:W-:Y:S02]  /*80b0*/  SEL R35, R34, RZ, !P1 ;  /* 0x000000ff22237207 */ /* 0x000fe40004800000 */
[----:B------:R-:W-:Y:S02]  /*80c0*/  IADD3 R34, P2, R203, R10, RZ ;  /* 0x0000000acb227210 */ /* 0x000fe40007f5e0ff */
[----:B------:R-:W-:-:S02]  /*80d0*/  SEL R40, R40, RZ, !P1 ;  /* 0x000000ff28287207 */ /* 0x000fc40004800000 */
[----:B------:R-:W-:Y:S01]  /*80e0*/  ISETP.GE.AND P6, PT, R223, UR5, PT ;  /* 0x00000005df007c0c */ /* 0x000fe2000bfc6270 */
[----:B------:R-:W-:Y:S01]  /*80f0*/  UIADD3 UR5, UR5, -0x20, URZ ;  /* 0xffffffe005057890 */ /* 0x000fe2000fffe03f */
[----:B------:R-:W-:Y:S01]  /*8100*/  ISETP.NE.U32.AND P5, PT, R35, RZ, PT ;  /* 0x000000ff2300720c */ /* 0x000fe20003fa5070 */
[----:B------:R-:W-:Y:S01]  /*8110*/  IMAD.X R35, R204, 0x1, R9, P2 ;  /* 0x00000001cc237824 */ /* 0x000fe200010e0609 */
[----:B------:R-:W-:Y:S02]  /*8120*/  ISETP.NE.U32.AND P2, PT, R40, RZ, PT ;  /* 0x000000ff2800720c */ /* 0x000fe40003f45070 */
[----:B------:R-:W-:Y:S02]  /*8130*/  SEL R40, RZ, 0x4, P6 ;  /* 0x00000004ff287807 */ /* 0x000fe40003000000 */
[----:B------:R-:W-:Y:S01]  /*8140*/  IADD3 R36, P6, R203, R6, RZ ;  /* 0x00000006cb247210 */ /* 0x000fe20007fde0ff */
[----:B------:R3:W-:Y:S01]  /*8150*/  LDGSTS.E [R75+0x14e00], [R34.64], P4 ;  /* 0x14e00000224b7fae */ /* 0x0007e2000a121848 */
[----:B------:R-:W-:-:S02]  /*8160*/  SEL R40, R40, RZ, !P1 ;  /* 0x000000ff28287207 */ /* 0x000fc40004800000 */
[C---:B-1----:R-:W-:Y:S01]  /*8170*/  IADD3 R32, P1, R203.reuse, R2, RZ ;  /* 0x00000002cb207210 */ /* 0x042fe20007f3e0ff */
[----:B------:R-:W-:Y:S01]  /*8180*/  IMAD.X R37, R204, 0x1, R5, P6 ;  /* 0x00000001cc257824 */ /* 0x000fe200030e0605 */
[----:B------:R-:W-:Y:S02]  /*8190*/  ISETP.NE.U32.AND P4, PT, R40, RZ, PT ;  /* 0x000000ff2800720c */ /* 0x000fe40003f85070 */
[C---:B------:R-:W-:Y:S01]  /*81a0*/  IADD3 R38, P6, R203.reuse, R27, RZ ;  /* 0x0000001bcb267210 */ /* 0x040fe20007fde0ff */
[----:B------:R-:W-:Y:S01]  /*81b0*/  IMAD.X R33, R204, 0x1, R0, P1 ;  /* 0x00000001cc217824 */ /* 0x000fe200008e0600 */
[----:B------:R1:W-:Y:S01]  /*81c0*/  LDGSTS.E [R75+0x15200], [R36.64], P0 ;  /* 0x15200000244b7fae */ /* 0x0003e20008121848 */
[----:B------:R-:W-:Y:S02]  /*81d0*/  IADD3 R40, P0, R203, R31, RZ ;  /* 0x0000001fcb287210 */ /* 0x000fe40007f1e0ff */
[----:B---3--:R-:W-:Y:S01]  /*81e0*/  IADD3 R34, P1, R202, R133, RZ ;  /* 0x00000085ca227210 */ /* 0x008fe20007f3e0ff */
[C---:B------:R-:W-:Y:S01]  /*81f0*/  IMAD.X R39, R204.reuse, 0x1, R26, P6 ;  /* 0x00000001cc277824 */ /* 0x040fe200030e061a */
[----:B------:R3:W-:Y:S01]  /*8200*/  LDGSTS.E [R75+0x15600], [R32.64], P3 ;  /* 0x15600000204b7fae */ /* 0x0007e20009921848 */
[----:B------:R-:W-:Y:S01]  /*8210*/  IMAD.X R41, R204, 0x1, R132, P0 ;  /* 0x00000001cc297824 */ /* 0x000fe200000e0684 */
[C---:B------:R-:W-:Y:S01]  /*8220*/  IADD3 R42, P0, R202.reuse, R137, RZ ;  /* 0x00000089ca2a7210 */ /* 0x040fe20007f1e0ff */
[C---:B------:R-:W-:Y:S01]  /*8230*/  IMAD.X R35, R201.reuse, 0x1, R134, P1 ;  /* 0x00000001c9237824 */ /* 0x040fe200008e0686 */
[----:B------:R4:W-:Y:S03]  /*8240*/  LDGSTS.E [R75+0x15a00], [R38.64], P5 ;  /* 0x15a00000264b7fae */ /* 0x0009e6000a921848 */
[----:B------:R-:W-:Y:S01]  /*8250*/  IMAD.X R43, R201, 0x1, R138, P0 ;  /* 0x00000001c92b7824 */ /* 0x000fe200000e068a */
[C---:B-1----:R-:W-:Y:S01]  /*8260*/  IADD3 R36, P1, R202.reuse, R141, RZ ;  /* 0x0000008dca247210 */ /* 0x042fe20007f3e0ff */
[----:B------:R1:W-:Y:S01]  /*8270*/  LDGSTS.E [R75+0x15e00], [R40.64], P2 ;  /* 0x15e00000284b7fae */ /* 0x0003e20009121848 */
[----:B---3--:R-:W-:-:S03]  /*8280*/  IADD3 R32, P0, R202, R145, RZ ;  /* 0x00000091ca207210 */ /* 0x008fc60007f1e0ff */
[C---:B------:R-:W-:Y:S01]  /*8290*/  IMAD.X R37, R201.reuse, 0x1, R142, P1 ;  /* 0x00000001c9257824 */ /* 0x040fe200008e068e */
[----:B------:R-:W0:Y:S01]  /*82a0*/  LDGDEPBAR ;  /* 0x00000000000079af */ /* 0x000e220000000000 */
[C---:B----4-:R-:W-:Y:S01]  /*82b0*/  IADD3 R38, P1, R202.reuse, R149, RZ ;  /* 0x00000095ca267210 */ /* 0x050fe20007f3e0ff */
[C---:B------:R-:W-:Y:S02]  /*82c0*/  IMAD.X R33, R201.reuse, 0x1, R146, P0 ;  /* 0x00000001c9217824 */ /* 0x040fe400000e0692 */
[----:B------:R3:W-:Y:S01]  /*82d0*/  LDGSTS.E [R47], [R34.64], P4 ;  /* 0x00000000222f7fae */ /* 0x0007e2000a121848 */
[C---:B-1----:R-:W-:Y:S01]  /*82e0*/  IADD3 R40, P0, R202.reuse, R153, RZ ;  /* 0x00000099ca287210 */ /* 0x042fe20007f1e0ff */
[C---:B------:R-:W-:Y:S01]  /*82f0*/  IMAD.X R39, R201.reuse, 0x1, R150, P1 ;  /* 0x00000001c9277824 */ /* 0x040fe200008e0696 */
[----:B------:R-:W-:Y:S01]  /*8300*/  IADD3 R44, P1, R202, R157, RZ ;  /* 0x0000009dca2c7210 */ /* 0x000fe20007f3e0ff */
[----:B------:R1:W-:Y:S02]  /*8310*/  LDGSTS.E [R47+0x400], [R42.64], P4 ;  /* 0x004000002a2f7fae */ /* 0x0003e4000a121848 */
[----:B------:R-:W-:-:S02]  /*8320*/  IMAD.X R41, R201, 0x1, R154, P0 ;  /* 0x00000001c9297824 */ /* 0x000fc400000e069a */
[----:B------:R4:W-:Y:S01]  /*8330*/  LDGSTS.E [R47+0x800], [R36.64], P4 ;  /* 0x00800000242f7fae */ /* 0x0009e2000a121848 */
[C---:B------:R-:W-:Y:S01]  /*8340*/  IMAD.X R45, R201.reuse, 0x1, R158, P1 ;  /* 0x00000001c92d7824 */ /* 0x040fe200008e069e */
[C---:B---3--:R-:W-:Y:S02]  /*8350*/  IADD3 R34, P0, R202.reuse, R161, RZ ;  /* 0x000000a1ca227210 */ /* 0x048fe40007f1e0ff */
[----:B------:R3:W-:Y:S03]  /*8360*/  LDGSTS.E [R47+0xc00], [R32.64], P4 ;  /* 0x00c00000202f7fae */ /* 0x0007e6000a121848 */
[----:B------:R-:W-:Y:S01]  /*8370*/  IMAD.X R35, R201, 0x1, R162, P0 ;  /* 0x00000001c9237824 */ /* 0x000fe200000e06a2 */
[C---:B-1----:R-:W-:Y:S01]  /*8380*/  IADD3 R42, P1, R202.reuse, R165, RZ ;  /* 0x000000a5ca2a7210 */ /* 0x042fe20007f3e0ff */
[----:B------:R1:W-:Y:S01]  /*8390*/  LDGSTS.E [R47+0x1000], [R38.64], P4 ;  /* 0x01000000262f7fae */ /* 0x0003e2000a121848 */
[----:B----4-:R-:W-:-:S03]  /*83a0*/  IADD3 R36, P0, R202, R169, RZ ;  /* 0x000000a9ca247210 */ /* 0x010fc60007f1e0ff */
[C---:B------:R-:W-:Y:S01]  /*83b0*/  IMAD.X R43, R201.reuse, 0x1, R166, P1 ;  /* 0x00000001c92b7824 */ /* 0x040fe200008e06a6 */
[----:B------:R4:W-:Y:S01]  /*83c0*/  LDGSTS.E [R47+0x1400], [R40.64], P4 ;  /* 0x01400000282f7fae */ /* 0x0009e2000a121848 */
[C---:B---3--:R-:W-:Y:S01]  /*83d0*/  IADD3 R32, P1, R202.reuse, R173, RZ ;  /* 0x000000adca207210 */ /* 0x048fe20007f3e0ff */
[C---:B------:R-:W-:Y:S02]  /*83e0*/  IMAD.X R37, R201.reuse, 0x1, R170, P0 ;  /* 0x00000001c9257824 */ /* 0x040fe400000e06aa */
[----:B------:R3:W-:Y:S01]  /*83f0*/  LDGSTS.E [R47+0x1800], [R44.64], P4 ;  /* 0x018000002c2f7fae */ /* 0x0007e2000a121848 */
[C---:B-1----:R-:W-:Y:S01]  /*8400*/  IADD3 R38, P0, R202.reuse, R177, RZ ;  /* 0x000000b1ca267210 */ /* 0x042fe20007f1e0ff */
[C---:B------:R-:W-:Y:S02]  /*8410*/  IMAD.X R33, R201.reuse, 0x1, R174, P1 ;  /* 0x00000001c9217824 */ /* 0x040fe400008e06ae */
[----:B------:R1:W-:Y:S02]  /*8420*/  LDGSTS.E [R47+0x1c00], [R34.64], P4 ;  /* 0x01c00000222f7fae */ /* 0x0003e4000a121848 */
[----:B------:R-:W-:Y:S01]  /*8430*/  IMAD.X R39, R201, 0x1, R178, P0 ;  /* 0x00000001c9277824 */ /* 0x000fe200000e06b2 */
[C---:B----4-:R-:W-:Y:S01]  /*8440*/  IADD3 R40, P1, R202.reuse, R181, RZ ;  /* 0x000000b5ca287210 */ /* 0x050fe20007f3e0ff */
[----:B------:R4:W-:Y:S01]  /*8450*/  LDGSTS.E [R47+0x2000], [R42.64], P4 ;  /* 0x020000002a2f7fae */ /* 0x0009e2000a121848 */
[----:B---3--:R-:W-:-:S03]  /*8460*/  IADD3 R44, P0, R202, R185, RZ ;  /* 0x000000b9ca2c7210 */ /* 0x008fc60007f1e0ff */
[----:B------:R3:W-:Y:S01]  /*8470*/  LDGSTS.E [R47+0x2400], [R36.64], P4 ;  /* 0x02400000242f7fae */ /* 0x0007e2000a121848 */
[C---:B------:R-:W-:Y:S02]  /*8480*/  IMAD.X R41, R201.reuse, 0x1, R182, P1 ;  /* 0x00000001c9297824 */ /* 0x040fe400008e06b6 */
[----:B------:R-:W-:Y:S01]  /*8490*/  IMAD.X R45, R201, 0x1, R186, P0 ;  /* 0x00000001c92d7824 */ /* 0x000fe200000e06ba */
[C---:B-1----:R-:W-:Y:S01]  /*84a0*/  IADD3 R34, P1, R202.reuse, R189, RZ ;  /* 0x000000bdca227210 */ /* 0x042fe20007f3e0ff */
[----:B------:R1:W-:Y:S01]  /*84b0*/  LDGSTS.E [R47+0x2800], [R32.64], P4 ;  /* 0x02800000202f7fae */ /* 0x0003e2000a121848 */
[----:B----4-:R-:W-:-:S03]  /*84c0*/  IADD3 R42, P2, R202, R193, RZ ;  /* 0x000000c1ca2a7210 */ /* 0x010fc60007f5e0ff */
[----:B------:R4:W-:Y:S01]  /*84d0*/  LDGSTS.E [R47+0x2c00], [R38.64], P4 ;  /* 0x02c00000262f7fae */ /* 0x0009e2000a121848 */
[C---:B------:R-:W-:Y:S01]  /*84e0*/  IMAD.X R35, R201.reuse, 0x1, R190, P1 ;  /* 0x00000001c9237824 */ /* 0x040fe200008e06be */
[C---:B---3--:R-:W-:Y:S02]  /*84f0*/  IADD3 R36, P0, R202.reuse, R135, RZ ;  /* 0x00000087ca247210 */ /* 0x048fe40007f1e0ff */
[----:B------:R3:W-:Y:S01]  /*8500*/  LDGSTS.E [R47+0x3000], [R40.64], P4 ;  /* 0x03000000282f7fae */ /* 0x0007e2000a121848 */
[C---:B------:R-:W-:Y:S02]  /*8510*/  IMAD.X R43, R201.reuse, 0x1, R194, P2 ;  /* 0x00000001c92b7824 */ /* 0x040fe400010e06c2 */
[C---:B------:R-:W-:Y:S01]  /*8520*/  IMAD.X R37, R201.reuse, 0x1, R136, P0 ;  /* 0x00000001c9257824 */ /* 0x040fe200000e0688 */
[----:B------:R5:W-:Y:S01]  /*8530*/  LDGSTS.E [R47+0x3400], [R44.64], P4 ;  /* 0x034000002c2f7fae */ /* 0x000be2000a121848 */
[C---:B-1----:R-:W-:Y:S02]  /*8540*/  IADD3 R32, P1, R202.reuse, R139, RZ ;  /* 0x0000008bca207210 */ /* 0x042fe40007f3e0ff */
[C---:B----4-:R-:W-:Y:S01]  /*8550*/  IADD3 R38, P0, R202.reuse, R143, RZ ;  /* 0x0000008fca267210 */ /* 0x050fe20007f1e0ff */
[----:B------:R1:W-:Y:S02]  /*8560*/  LDGSTS.E [R47+0x3800], [R34.64], P4 ;  /* 0x03800000222f7fae */ /* 0x0003e4000a121848 */
[C---:B------:R-:W-:Y:S01]  /*8570*/  IMAD.X R33, R201.reuse, 0x1, R140, P1 ;  /* 0x00000001c9217824 */ /* 0x040fe200008e068c */
[C---:B---3--:R-:W-:Y:S01]  /*8580*/  IADD3 R40, P1, R202.reuse, R147, RZ ;  /* 0x00000093ca287210 */ /* 0x048fe20007f3e0ff */
[C---:B------:R-:W-:Y:S01]  /*8590*/  IMAD.X R39, R201.reuse, 0x1, R144, P0 ;  /* 0x00000001c9277824 */ /* 0x040fe200000e0690 */
[----:B------:R3:W-:Y:S03]  /*85a0*/  LDGSTS.E [R47+0x3c00], [R42.64], P4 ;  /* 0x03c000002a2f7fae */ /* 0x0007e6000a121848 */
[----:B------:R-:W-:Y:S01]  /*85b0*/  IMAD.X R41, R201, 0x1, R148, P1 ;  /* 0x00000001c9297824 */ /* 0x000fe200008e0694 */
[----:B------:R4:W-:Y:S01]  /*85c0*/  LDGSTS.E [R65+0x200], [R36.64], P4 ;  /* 0x0020000024417fae */ /* 0x0009e2000a121848 */
[----:B-----5:R-:W-:-:S02]  /*85d0*/  IADD3 R44, P1, R202, R155, RZ ;  /* 0x0000009bca2c7210 */ /* 0x020fc40007f3e0ff */
[C---:B-1----:R-:W-:Y:S01]  /*85e0*/  IADD3 R34, P0, R202.reuse, R151, RZ ;  /* 0x00000097ca227210 */ /* 0x042fe20007f1e0ff */
[----:B------:R1:W-:Y:S02]  /*85f0*/  LDGSTS.E [R65+0x600], [R32.64], P4 ;  /* 0x0060000020417fae */ /* 0x0003e4000a121848 */
[C---:B------:R-:W-:Y:S02]  /*8600*/  IMAD.X R45, R201.reuse, 0x1, R156, P1 ;  /* 0x00000001c92d7824 */ /* 0x040fe400008e069c */
[----:B------:R-:W-:Y:S01]  /*8610*/  IMAD.X R35, R201, 0x1, R152, P0 ;  /* 0x00000001c9237824 */ /* 0x000fe200000e0698 */
[C---:B---3--:R-:W-:Y:S01]  /*8620*/  IADD3 R42, P0, R202.reuse, R159, RZ ;  /* 0x0000009fca2a7210 */ /* 0x048fe20007f1e0ff */
[----:B------:R3:W-:Y:S01]  /*8630*/  LDGSTS.E [R65+0xa00], [R38.64], P4 ;  /* 0x00a0000026417fae */ /* 0x0007e2000a121848 */
[----:B----4-:R-:W-:-:S03]  /*8640*/  IADD3 R36, P1, R202, R163, RZ ;  /* 0x000000a3ca247210 */ /* 0x010fc60007f3e0ff */
[C---:B------:R-:W-:Y:S01]  /*8650*/  IMAD.X R43, R201.reuse, 0x1, R160, P0 ;  /* 0x00000001c92b7824 */ /* 0x040fe200000e06a0 */
[----:B------:R4:W-:Y:S01]  /*8660*/  LDGSTS.E [R65+0xe00], [R40.64], P4 ;  /* 0x00e0000028417fae */ /* 0x0009e2000a121848 */
[C---:B-1----:R-:W-:Y:S01]  /*8670*/  IADD3 R32, P0, R202.reuse, R167, RZ ;  /* 0x000000a7ca207210 */ /* 0x042fe20007f1e0ff */
[C---:B------:R-:W-:Y:S02]  /*8680*/  IMAD.X R37, R201.reuse, 0x1, R164, P1 ;  /* 0x00000001c9257824 */ /* 0x040fe400008e06a4 */
[----:B------:R1:W-:Y:S02]  /*8690*/  LDGSTS.E [R65+0x1200], [R34.64], P4 ;  /* 0x0120000022417fae */ /* 0x0003e4000a121848 */
[----:B------:R-:W-:Y:S01]  /*86a0*/  IMAD.X R33, R201, 0x1, R168, P0 ;  /* 0x00000001c9217824 */ /* 0x000fe200000e06a8 */
[C---:B---3--:R-:W-:Y:S01]  /*86b0*/  IADD3 R38, P1, R202.reuse, R171, RZ ;  /* 0x000000abca267210 */ /* 0x048fe20007f3e0ff */
[----:B------:R3:W-:Y:S01]  /*86c0*/  LDGSTS.E [R65+0x1600], [R44.64], P4 ;  /* 0x016000002c417fae */ /* 0x0007e2000a121848 */
[----:B----4-:R-:W-:-:S03]  /*86d0*/  IADD3 R40, P0, R202, R175, RZ ;  /* 0x000000afca287210 */ /* 0x010fc60007f1e0ff */
[----:B------:R4:W-:Y:S01]  /*86e0*/  LDGSTS.E [R65+0x1a00], [R42.64], P4 ;  /* 0x01a000002a417fae */ /* 0x0009e2000a121848 */
[C---:B------:R-:W-:Y:S01]  /*86f0*/  IMAD.X R39, R201.reuse, 0x1, R172, P1 ;  /* 0x00000001c9277824 */ /* 0x040fe200008e06ac */
[C---:B-1----:R-:W-:Y:S01]  /*8700*/  IADD3 R34, P1, R202.reuse, R179, RZ ;  /* 0x000000b3ca227210 */ /* 0x042fe20007f3e0ff */
[C---:B------:R-:W-:Y:S01]  /*8710*/  IMAD.X R41, R201.reuse, 0x1, R176, P0 ;  /* 0x00000001c9297824 */ /* 0x040fe200000e06b0 */
[----:B------:R1:W-:Y:S01]  /*8720*/  LDGSTS.E [R65+0x1e00], [R36.64], P4 ;  /* 0x01e0000024417fae */ /* 0x0003e2000a121848 */
[C---:B---3--:R-:W-:Y:S02]  /*8730*/  IADD3 R44, P0, R202.reuse, R183, RZ ;  /* 0x000000b7ca2c7210 */ /* 0x048fe40007f1e0ff */
[C---:B------:R-:W-:Y:S01]  /*8740*/  IMAD.X R35, R201.reuse, 0x1, R180, P1 ;  /* 0x00000001c9237824 */ /* 0x040fe200008e06b4 */
[----:B------:R3:W-:Y:S02]  /*8750*/  LDGSTS.E [R65+0x2200], [R32.64], P4 ;  /* 0x0220000020417fae */ /* 0x0007e4000a121848 */
[----:B------:R-:W-:Y:S01]  /*8760*/  IMAD.X R45, R201, 0x1, R184, P0 ;  /* 0x00000001c92d7824 */ /* 0x000fe200000e06b8 */
[C---:B----4-:R-:W-:Y:S01]  /*8770*/  IADD3 R42, P1, R202.reuse, R187, RZ ;  /* 0x000000bbca2a7210 */ /* 0x050fe20007f3e0ff */
[----:B------:R2:W-:Y:S01]  /*8780*/  LDGSTS.E [R65+0x2600], [R38.64], P4 ;  /* 0x0260000026417fae */ /* 0x0005e2000a121848 */
[----:B-1----:R-:W-:-:S03]  /*8790*/  IADD3 R36, P2, R202, R191, RZ ;  /* 0x000000bfca247210 */ /* 0x002fc60007f5e0ff */
[C---:B------:R-:W-:Y:S01]  /*87a0*/  IMAD.X R43, R201.reuse, 0x1, R188, P1 ;  /* 0x00000001c92b7824 */ /* 0x040fe200008e06bc */
[----:B------:R2:W-:Y:S01]  /*87b0*/  LDGSTS.E [R65+0x2a00], [R40.64], P4 ;  /* 0x02a0000028417fae */ /* 0x0005e2000a121848 */
[----:B---3--:R-:W-:Y:S01]  /*87c0*/  IADD3 R32, P0, R202, R195, RZ ;  /* 0x000000c3ca207210 */ /* 0x008fe20007f1e0ff */
[----:B------:R-:W-:Y:S02]  /*87d0*/  IMAD.X R37, R201, 0x1, R192, P2 ;  /* 0x00000001c9257824 */ /* 0x000fe400010e06c0 */
[----:B------:R2:W-:Y:S01]  /*87e0*/  LDGSTS.E [R65+0x2e00], [R34.64], P4 ;  /* 0x02e0000022417fae */ /* 0x0005e2000a121848 */
[----:B------:R-:W-:Y:S01]  /*87f0*/  LEA R202, P1, R221, R202, 0x2 ;  /* 0x000000caddca7211 */ /* 0x000fe200078210ff */
[----:B------:R-:W-:Y:S01]  /*8800*/  IMAD.X R33, R201, 0x1, R196, P0 ;  /* 0x00000001c9217824 */ /* 0x000fe200000e06c4 */
[----:B------:R-:W-:Y:S01]  /*8810*/  ISETP.NE.U32.AND P0, PT, R211, UR4, PT ;  /* 0x00000004d3007c0c */ /* 0x000fe2000bf05070 */
[----:B------:R2:W-:Y:S01]  /*8820*/  LDGSTS.E [R65+0x3200], [R44.64], P4 ;  /* 0x032000002c417fae */ /* 0x0005e2000a121848 */
[----:B------:R-:W-:Y:S01]  /*8830*/  LEA R203, P2, R222, R203, 0x2 ;  /* 0x000000cbdecb7211 */ /* 0x000fe200078410ff */
[----:B------:R-:W-:-:S02]  /*8840*/  IMAD.X R201, R201, 0x1, R199, P1 ;  /* 0x00000001c9c97824 */ /* 0x000fc400008e06c7 */
[----:B------:R2:W-:Y:S02]  /*8850*/  LDGSTS.E [R65+0x3600], [R42.64], P4 ;  /* 0x036000002a417fae */ /* 0x0005e4000a121848 */
[----:B------:R-:W-:Y:S02]  /*8860*/  IMAD.X R204, R204, 0x1, R200, P2 ;  /* 0x00000001cccc7824 */ /* 0x000fe400010e06c8 */
[----:B------:R2:W-:Y:S04]  /*8870*/  LDGSTS.E [R65+0x3a00], [R36.64], P4 ;  /* 0x03a0000024417fae */ /* 0x0005e8000a121848 */
[----:B------:R2:W-:Y:S04]  /*8880*/  LDGSTS.E [R65+0x3e00], [R32.64], P4 ;  /* 0x03e0000020417fae */ /* 0x0005e8000a121848 */
[----:B------:R-:W0:Y:S01]  /*8890*/  LDGDEPBAR ;  /* 0x00000000000079af */ /* 0x000e220000000000 */
[----:B------:R-:W-:Y:S01]  /*88a0*/  @!P0 CALL.REL.NOINC `(.L_x_0) ;  /* 0x0000001000008944 */ /* 0x000fe20003c00000 */
[----:B------:R-:W-:Y:S05]  /*88b0*/  BRA `(.L_x_1) ;  /* 0xffffe82000007947 */ /* 0x000fea000383ffff */
.L_x_0:
[----:B-1----:R-:W-:-:S04]  /*88c0*/  DEPBAR.LE SB0, 0x0 ;  /* 0x000080000000791a */ /* 0x002fc80000000000 */
[----:B------:R-:W-:Y:S01]  /*88d0*/  IMAD.MOV.U32 R4, RZ, RZ, R96 ;  /* 0x000000ffff047224 */ /* 0x000fe200078e0060 */
[C---:B------:R-:W-:Y:S01]  /*88e0*/  LOP3.LUT R0, R197.reuse, R240, RZ, 0xfc, !PT ;  /* 0x000000f0c5007212 */ /* 0x040fe200078efcff */
[----:B------:R-:W-:Y:S01]  /*88f0*/  IMAD.MOV.U32 R5, RZ, RZ, R116 ;  /* 0x000000ffff057224 */ /* 0x000fe200078e0074 */
[----:B------:R-:W-:Y:S01]  /*8900*/  ISETP.GE.AND P0, PT, R198, c[0x0][0x178], PT ;  /* 0x00005e00c6007a0c */ /* 0x000fe20003f06270 */
[----:B------:R-:W-:Y:S01]  /*8910*/  IMAD.MOV.U32 R6, RZ, RZ, R120 ;  /* 0x000000ffff067224 */ /* 0x000fe200078e0078 */
[C---:B------:R-:W-:Y:S01]  /*8920*/  LOP3.LUT R47, R197.reuse, 0xc, R240, 0xfe, !PT ;  /* 0x0000000cc52f7812 */ /* 0x040fe200078efef0 */
[----:B------:R-:W-:Y:S01]  /*8930*/  IMAD.MOV.U32 R7, RZ, RZ, R112 ;  /* 0x000000ffff077224 */ /* 0x000fe200078e0070 */
[----:B------:R-:W-:Y:S01]  /*8940*/  BAR.SYNC.DEFER_BLOCKING 0x0 ;  /* 0x0000000000007b1d */ /* 0x000fe20000010000 */
[----:B------:R-:W-:Y:S01]  /*8950*/  IMAD.MOV.U32 R8, RZ, RZ, R97 ;  /* 0x000000ffff087224 */ /* 0x000fe200078e0061 */
[----:B------:R-:W-:Y:S01]  /*8960*/  ISETP.LT.AND P1, PT, R0, c[0x0][0x17c], !P0 ;  /* 0x00005f0000007a0c */ /* 0x000fe20004721270 */
[----:B------:R-:W-:Y:S01]  /*8970*/  IMAD.MOV.U32 R9, RZ, RZ, R117 ;  /* 0x000000ffff097224 */ /* 0x000fe200078e0075 */
[C-C-:B------:R-:W-:Y:S01]  /*8980*/  LOP3.LUT R46, R197.reuse, 0xe, R240.reuse, 0xfe, !PT ;  /* 0x0000000ec52e7812 */ /* 0x140fe200078efef0 */
[----:B------:R-:W-:Y:S01]  /*8990*/  IMAD.MOV.U32 R10, RZ, RZ, R121 ;  /* 0x000000ffff0a7224 */ /* 0x000fe200078e0079 */
[C-C-:B------:R-:W-:Y:S01]  /*89a0*/  LOP3.LUT R121, R197.reuse, 0x26, R240.reuse, 0xfe, !PT ;  /* 0x00000026c5797812 */ /* 0x140fe200078efef0 */
[----:B------:R-:W-:Y:S01]  /*89b0*/  IMAD.MOV.U32 R11, RZ, RZ, R113 ;  /* 0x000000ffff0b7224 */ /* 0x000fe200078e0071 */
[C---:B------:R-:W-:Y:S01]  /*89c0*/  LOP3.LUT R120, R197.reuse, 0x28, R240, 0xfe, !PT ;  /* 0x00000028c5787812 */ /* 0x040fe200078efef0 */
[----:B------:R-:W-:Y:S01]  /*89d0*/  IMAD.MOV.U32 R12, RZ, RZ, R98 ;  /* 0x000000ffff0c7224 */ /* 0x000fe200078e0062 */
[C---:B------:R-:W-:Y:S01]  /*89e0*/  LOP3.LUT R117, R197.reuse, 0x2e, R240, 0xfe, !PT ;  /* 0x0000002ec5757812 */ /* 0x040fe200078efef0 */
[----:B------:R-:W-:Y:S01]  /*89f0*/  IMAD.MOV.U32 R13, RZ, RZ, R118 ;  /* 0x000000ffff0d7224 */ /* 0x000fe200078e0076 */
[C---:B------:R-:W-:Y:S01]  /*8a00*/  LOP3.LUT R118, R197.reuse, 0x2c, R240, 0xfe, !PT ;  /* 0x0000002cc5767812 */ /* 0x040fe200078efef0 */
[----:B------:R-:W-:Y:S01]  /*8a10*/  IMAD.MOV.U32 R14, RZ, RZ, R122 ;  /* 0x000000ffff0e7224 */ /* 0x000fe200078e007a */
[C---:B------:R-:W-:Y:S01]  /*8a20*/  LOP3.LUT R122, R197.reuse, 0x24, R240, 0xfe, !PT ;  /* 0x00000024c57a7812 */ /* 0x040fe200078efef0 */
[----:B------:R-:W-:Y:S01]  /*8a30*/  IMAD.MOV.U32 R15, RZ, RZ, R114 ;  /* 0x000000ffff0f7224 */ /* 0x000fe200078e0072 */
[C-C-:B------:R-:W-:Y:S01]  /*8a40*/  LOP3.LUT R116, R197.reuse, 0x30, R240.reuse, 0xfe, !PT ;  /* 0x00000030c5747812 */ /* 0x140fe200078efef0 */
[----:B------:R-:W-:Y:S01]  /*8a50*/  IMAD.MOV.U32 R16, RZ, RZ, R57 ;  /* 0x000000ffff107224 */ /* 0x000fe200078e0039 */
[C-C-:B------:R-:W-:Y:S01]  /*8a60*/  LOP3.LUT R57, R197.reuse, 0x10, R240.reuse, 0xfe, !PT ;  /* 0x00000010c5397812 */ /* 0x140fe200078efef0 */
[----:B------:R-:W-:Y:S01]  /*8a70*/  IMAD.MOV.U32 R17, RZ, RZ, R49 ;  /* 0x000000ffff117224 */ /* 0x000fe200078e0031 */
[C-C-:B------:R-:W-:Y:S01]  /*8a80*/  LOP3.LUT R98, R197.reuse, 0x54, R240.reuse, 0xfe, !PT ;  /* 0x00000054c5627812 */ /* 0x140fe200078efef0 */
[----:B------:R-:W-:Y:S01]  /*8a90*/  IMAD.MOV.U32 R18, RZ, RZ, R53 ;  /* 0x000000ffff127224 */ /* 0x000fe200078e0035 */
[C---:B------:R-:W-:Y:S01]  /*8aa0*/  LOP3.LUT R97, R197.reuse, 0x56, R240, 0xfe, !PT ;  /* 0x00000056c5617812 */ /* 0x040fe200078efef0 */
[----:B------:R-:W-:Y:S01]  /*8ab0*/  IMAD.MOV.U32 R19, RZ, RZ, R61 ;  /* 0x000000ffff137224 */ /* 0x000fe200078e003d */
[----:B------:R1:W-:Y:S01]  /*8ac0*/  STS.128 [R206], R4 ;  /* 0x00000004ce007388 */ /* 0x0003e20000000c00 */
[----:B------:R-:W-:Y:S01]  /*8ad0*/  IMAD.MOV.U32 R23, RZ, RZ, R62 ;  /* 0x000000ffff177224 */ /* 0x000fe200078e003e */
[C-C-:B------:R-:W-:Y:S01]  /*8ae0*/  LOP3.LUT R96, R197.reuse, 0x58, R240.reuse, 0xfe, !PT ;  /* 0x00000058c5607812 */ /* 0x140fe200078efef0 */
[----:B------:R-:W-:Y:S01]  /*8af0*/  IMAD.MOV.U32 R112, RZ, RZ, R99 ;  /* 0x000000ffff707224 */ /* 0x000fe200078e0063 */
[----:B------:R3:W-:Y:S01]  /*8b00*/  STS.128 [R206+0x400], R8 ;  /* 0x00040008ce007388 */ /* 0x0007e20000000c00 */
[----:B------:R-:W-:Y:S01]  /*8b10*/  IMAD.MOV.U32 R113, RZ, RZ, R119 ;  /* 0x000000ffff717224 */ /* 0x000fe200078e0077 */
[----:B------:R-:W-:Y:S01]  /*8b20*/  LOP3.LUT R119, R197, 0x2a, R240, 0xfe, !PT ;  /* 0x0000002ac5777812 */ /* 0x000fe200078efef0 */
[----:B------:R-:W-:Y:S01]  /*8b30*/  IMAD.MOV.U32 R114, RZ, RZ, R123 ;  /* 0x000000ffff727224 */ /* 0x000fe200078e007b */
[----:B------:R-:W-:Y:S01]  /*8b40*/  STS.128 [R206+0x80], R12 ;  /* 0x0000800cce007388 */ /* 0x000fe20000000c00 */
[----:B------:R-:W-:Y:S01]  /*8b50*/  IMAD.MOV.U32 R20, RZ, RZ, R58 ;  /* 0x000000ffff147224 */ /* 0x000fe200078e003a */
[----:B------:R-:W-:Y:S01]  /*8b60*/  LOP3.LUT R58, R205, 0x20, RZ, 0x3c, !PT ;  /* 0x00000020cd3a7812 */ /* 0x000fe200078e3cff */
[----:B------:R-:W-:Y:S01]  /*8b70*/  IMAD.MOV.U32 R21, RZ, RZ, R50 ;  /* 0x000000ffff157224 */ /* 0x000fe200078e0032 */
[----:B------:R-:W-:Y:S01]  /*8b80*/  STS.128 [R206+0x500], R16 ;  /* 0x00050010ce007388 */ /* 0x000fe20000000c00 */
[----:B------:R-:W-:Y:S01]  /*8b90*/  IMAD.MOV.U32 R22, RZ, RZ, R54 ;  /* 0x000000ffff167224 */ /* 0x000fe200078e0036 */
[C---:B------:R-:W-:Y:S01]  /*8ba0*/  LOP3.LUT R123, R197.reuse, 0x22, R240, 0xfe, !PT ;  /* 0x00000022c57b7812 */ /* 0x040fe200078efef0 */
[----:B------:R-:W-:Y:S01]  /*8bb0*/  IMAD.MOV.U32 R61, RZ, RZ, R51 ;  /* 0x000000ffff3d7224 */ /* 0x000fe200078e0033 */
[----:B------:R4:W-:Y:S01]  /*8bc0*/  STS.128 [R206+0x480], R112 ;  /* 0x00048070ce007388 */ /* 0x0009e20000000c00 */
[----:B-1----:R-:W-:Y:S01]  /*8bd0*/  IMAD.MOV.U32 R4, RZ, RZ, R56 ;  /* 0x000000ffff047224 */ /* 0x002fe200078e0038 */
[C---:B------:R-:W-:Y:S01]  /*8be0*/  LOP3.LUT R56, R197.reuse, 0x12, R240, 0xfe, !PT ;  /* 0x00000012c5387812 */ /* 0x040fe200078efef0 */
[----:B------:R-:W-:Y:S01]  /*8bf0*/  IMAD.MOV.U32 R5, RZ, RZ, R48 ;  /* 0x000000ffff057224 */ /* 0x000fe200078e0030 */
[----:B------:R-:W-:Y:S01]  /*8c00*/  STS.128 [R206+0x180], R20 ;  /* 0x00018014ce007388 */ /* 0x000fe20000000c00 */
[----:B------:R-:W-:Y:S01]  /*8c10*/  IMAD.MOV.U32 R6, RZ, RZ, R52 ;  /* 0x000000ffff067224 */ /* 0x000fe200078e0034 */
[C---:B------:R-:W-:Y:S01]  /*8c20*/  LOP3.LUT R48, R197.reuse, 0xa, R240, 0xfe, !PT ;  /* 0x0000000ac5307812 */ /* 0x040fe200078efef0 */
[----:B------:R-:W-:Y:S01]  /*8c30*/  IMAD.MOV.U32 R7, RZ, RZ, R60 ;  /* 0x000000ffff077224 */ /* 0x000fe200078e003c */
[C---:B------:R-:W-:Y:S01]  /*8c40*/  LOP3.LUT R99, R197.reuse, 0x52, R240, 0xfe, !PT ;  /* 0x00000052c5637812 */ /* 0x040fe200078efef0 */
[----:B---3--:R-:W-:Y:S01]  /*8c50*/  IMAD.MOV.U32 R8, RZ, RZ, R108 ;  /* 0x000000ffff087224 */ /* 0x008fe200078e006c */
[C---:B------:R-:W-:Y:S01]  /*8c60*/  LOP3.LUT R108, R197.reuse, 0x40, R240, 0xfe, !PT ;  /* 0x00000040c56c7812 */ /* 0x040fe200078efef0 */
[----:B------:R-:W-:Y:S01]  /*8c70*/  IMAD.MOV.U32 R9, RZ, RZ, R104 ;  /* 0x000000ffff097224 */ /* 0x000fe200078e0068 */
[----:B------:R1:W-:Y:S01]  /*8c80*/  STS.128 [R206+0x100], R4 ;  /* 0x00010004ce007388 */ /* 0x0003e20000000c00 */
[----:B------:R-:W-:Y:S01]  /*8c90*/  IMAD.MOV.U32 R10, RZ, RZ, R100 ;  /* 0x000000ffff0a7224 */ /* 0x000fe200078e0064 */
[C---:B------:R-:W-:Y:S01]  /*8ca0*/  LOP3.LUT R104, R197.reuse, 0x48, R240, 0xfe, !PT ;  /* 0x00000048c5687812 */ /* 0x040fe200078efef0 */
[----:B------:R-:W-:Y:S01]  /*8cb0*/  IMAD.MOV.U32 R11, RZ, RZ, R76 ;  /* 0x000000ffff0b7224 */ /* 0x000fe200078e004c */
[C---:B----4-:R-:W-:Y:S01]  /*8cc0*/  LOP3.LUT R115, R197.reuse, 0x32, R240, 0xfe, !PT ;  /* 0x00000032c5737812 */ /* 0x050fe200078efef0 */
[----:B------:R-:W-:Y:S01]  /*8cd0*/  IMAD.MOV.U32 R12, RZ, RZ, R110 ;  /* 0x000000ffff0c7224 */ /* 0x000fe200078e006e */
[C---:B------:R-:W-:Y:S01]  /*8ce0*/  LOP3.LUT R114, R197.reuse, 0x34, R240, 0xfe, !PT ;  /* 0x00000034c5727812 */ /* 0x040fe200078efef0 */
[----:B------:R-:W-:Y:S01]  /*8cf0*/  IMAD.MOV.U32 R13, RZ, RZ, R106 ;  /* 0x000000ffff0d7224 */ /* 0x000fe200078e006a */
[----:B------:R3:W-:Y:S01]  /*8d00*/  STS.128 [R206+0x200], R8 ;  /* 0x00020008ce007388 */ /* 0x0007e20000000c00 */
[----:B------:R-:W-:Y:S01]  /*8d10*/  IMAD.MOV.U32 R14, RZ, RZ, R102 ;  /* 0x000000ffff0e7224 */ /* 0x000fe200078e0066 */
[C---:B------:R-:W-:Y:S01]  /*8d20*/  LOP3.LUT R113, R197.reuse, 0x36, R240, 0xfe, !PT ;  /* 0x00000036c5717812 */ /* 0x040fe200078efef0 */
[----:B------:R-:W-:Y:S01]  /*8d30*/  IMAD.MOV.U32 R15, RZ, RZ, R78 ;  /* 0x000000ffff0f7224 */ /* 0x000fe200078e004e */
[C---:B------:R-:W-:Y:S01]  /*8d40*/  LOP3.LUT R112, R197.reuse, 0x38, R240, 0xfe, !PT ;  /* 0x00000038c5707812 */ /* 0x040fe200078efef0 */
[----:B------:R-:W-:Y:S01]  /*8d50*/  IMAD.MOV.U32 R19, RZ, RZ, R92 ;  /* 0x000000ffff137224 */ /* 0x000fe200078e005c */
[C-C-:B------:R-:W-:Y:S01]  /*8d60*/  LOP3.LUT R110, R197.reuse, 0x3c, R240.reuse, 0xfe, !PT ;  /* 0x0000003cc56e7812 */ /* 0x140fe200078efef0 */
[----:B------:R-:W-:Y:S01]  /*8d70*/  IMAD.MOV.U32 R60, RZ, RZ, R59 ;  /* 0x000000ffff3c7224 */ /* 0x000fe200078e003b */
[----:B------:R4:W-:Y:S01]  /*8d80*/  STS.128 [R206+0x280], R12 ;  /* 0x0002800cce007388 */ /* 0x0009e20000000c00 */
[----:B-1----:R-:W-:Y:S01]  /*8d90*/  IMAD.MOV.U32 R7, RZ, RZ, R77 ;  /* 0x000000ffff077224 */ /* 0x002fe200078e004d */
[C-C-:B------:R-:W-:Y:S01]  /*8da0*/  LOP3.LUT R106, R197.reuse, 0x44, R240.reuse, 0xfe, !PT ;  /* 0x00000044c56a7812 */ /* 0x140fe200078efef0 */
[----:B------:R-:W-:Y:S01]  /*8db0*/  IMAD.MOV.U32 R62, RZ, RZ, R55 ;  /* 0x000000ffff3e7224 */ /* 0x000fe200078e0037 */
[C-C-:B------:R-:W-:Y:S01]  /*8dc0*/  LOP3.LUT R102, R197.reuse, 0x4c, R240.reuse, 0xfe, !PT ;  /* 0x0000004cc5667812 */ /* 0x140fe200078efef0 */
[----:B------:R-:W-:Y:S01]  /*8dd0*/  IMAD.MOV.U32 R4, RZ, RZ, R109 ;  /* 0x000000ffff047224 */ /* 0x000fe200078e006d */
[C-C-:B------:R-:W-:Y:S01]  /*8de0*/  LOP3.LUT R109, R197.reuse, 0x3e, R240.reuse, 0xfe, !PT ;  /* 0x0000003ec56d7812 */ /* 0x140fe200078efef0 */
[----:B------:R-:W-:Y:S01]  /*8df0*/  IMAD.MOV.U32 R5, RZ, RZ, R105 ;  /* 0x000000ffff057224 */ /* 0x000fe200078e0069 */
[----:B------:R-:W-:Y:S01]  /*8e00*/  STS.128 [R206+0x580], R60 ;  /* 0x0005803cce007388 */ /* 0x000fe20000000c00 */
[----:B---3--:R-:W-:Y:S01]  /*8e10*/  IMAD.MOV.U32 R11, RZ, RZ, R93 ;  /* 0x000000ffff0b7224 */ /* 0x008fe200078e005d */
[C-C-:B------:R-:W-:Y:S01]  /*8e20*/  LOP3.LUT R105, R197.reuse, 0x46, R240.reuse, 0xfe, !PT ;  /* 0x00000046c5697812 */ /* 0x140fe200078efef0 */
[----:B------:R-:W-:Y:S01]  /*8e30*/  IMAD.MOV.U32 R6, RZ, RZ, R101 ;  /* 0x000000ffff067224 */ /* 0x000fe200078e0065 */
[C-C-:B------:R-:W-:Y:S01]  /*8e40*/  LOP3.LUT R101, R197.reuse, 0x4e, R240.reuse, 0xfe, !PT ;  /* 0x0000004ec5657812 */ /* 0x140fe200078efef0 */
[----:B------:R-:W-:Y:S01]  /*8e50*/  IMAD.MOV.U32 R76, RZ, RZ, R111 ;  /* 0x000000ffff4c7224 */ /* 0x000fe200078e006f */
[C---:B------:R-:W-:Y:S01]  /*8e60*/  LOP3.LUT R111, R197.reuse, 0x3a, R240, 0xfe, !PT ;  /* 0x0000003ac56f7812 */ /* 0x040fe200078efef0 */
[----:B------:R-:W-:Y:S01]  /*8e70*/  IMAD.MOV.U32 R77, RZ, RZ, R107 ;  /* 0x000000ffff4d7224 */ /* 0x000fe200078e006b */
[----:B------:R-:W-:Y:S01]  /*8e80*/  STS.128 [R206+0x600], R4 ;  /* 0x00060004ce007388 */ /* 0x000fe20000000c00 */
[----:B----4-:R-:W-:Y:S01]  /*8e90*/  IMAD.MOV.U32 R15, RZ, RZ, R94 ;  /* 0x000000ffff0f7224 */ /* 0x010fe200078e005e */
[C-C-:B------:R-:W-:Y:S01]  /*8ea0*/  LOP3.LUT R107, R197.reuse, 0x42, R240.reuse, 0xfe, !PT ;  /* 0x00000042c56b7812 */ /* 0x140fe200078efef0 */
[----:B------:R-:W-:Y:S01]  /*8eb0*/  IMAD.MOV.U32 R78, RZ, RZ, R103 ;  /* 0x000000ffff4e7224 */ /* 0x000fe200078e0067 */
[C---:B------:R-:W-:Y:S01]  /*8ec0*/  LOP3.LUT R103, R197.reuse, 0x4a, R240, 0xfe, !PT ;  /* 0x0000004ac5677812 */ /* 0x040fe200078efef0 */
[----:B------:R-:W-:Y:S01]  /*8ed0*/  IMAD.MOV.U32 R16, RZ, RZ, R80 ;  /* 0x000000ffff107224 */ /* 0x000fe200078e0050 */
[C---:B------:R-:W-:Y:S01]  /*8ee0*/  LOP3.LUT R80, R197.reuse, 0x16, R240, 0xfe, !PT ;  /* 0x00000016c5507812 */ /* 0x040fe200078efef0 */
[----:B------:R-:W-:Y:S01]  /*8ef0*/  IMAD.MOV.U32 R17, RZ, RZ, R84 ;  /* 0x000000ffff117224 */ /* 0x000fe200078e0054 */
[----:B------:R1:W-:Y:S01]  /*8f00*/  STS.128 [R206+0x680], R76 ;  /* 0x0006804cce007388 */ /* 0x0003e20000000c00 */
[----:B------:R-:W-:Y:S01]  /*8f10*/  IMAD.MOV.U32 R18, RZ, RZ, R88 ;  /* 0x000000ffff127224 */ /* 0x000fe200078e0058 */
[C-C-:B------:R-:W-:Y:S01]  /*8f20*/  LOP3.LUT R100, R197.reuse, 0x50, R240.reuse, 0xfe, !PT ;  /* 0x00000050c5647812 */ /* 0x140fe200078efef0 */
[----:B------:R-:W-:Y:S01]  /*8f30*/  IMAD.MOV.U32 R8, RZ, RZ, R81 ;  /* 0x000000ffff087224 */ /* 0x000fe200078e0051 */
[C-C-:B--2---:R-:W-:Y:S01]  /*8f40*/  LOP3.LUT R75, R197.reuse, 0x60, R240.reuse, 0xfe, !PT ;  /* 0x00000060c54b7812 */ /* 0x144fe200078efef0 */
[----:B------:R-:W-:Y:S01]  /*8f50*/  IMAD.MOV.U32 R9, RZ, RZ, R85 ;  /* 0x000000ffff097224 */ /* 0x000fe200078e0055 */
[----:B------:R-:W-:Y:S01]  /*8f60*/  STS.128 [R206+0x300], R16 ;  /* 0x00030010ce007388 */ /* 0x000fe20000000c00 */
[----:B------:R-:W-:Y:S01]  /*8f70*/  IMAD.MOV.U32 R10, RZ, RZ, R89 ;  /* 0x000000ffff0a7224 */ /* 0x000fe200078e0059 */
[C---:B------:R-:W-:Y:S01]  /*8f80*/  LOP3.LUT R85, R197.reuse, 0x18, R240, 0xfe, !PT ;  /* 0x00000018c5557812 */ /* 0x040fe200078efef0 */
[----:B------:R-:W-:Y:S01]  /*8f90*/  IMAD.MOV.U32 R12, RZ, RZ, R82 ;  /* 0x000000ffff0c7224 */ /* 0x000fe200078e0052 */
[----:B------:R-:W-:Y:S01]  /*8fa0*/  LOP3.LUT R74, R197, 0x62, R240, 0xfe, !PT ;  /* 0x00000062c54a7812 */ /* 0x000fe200078efef0 */
[----:B------:R-:W-:Y:S01]  /*8fb0*/  IMAD.MOV.U32 R13, RZ, RZ, R86 ;  /* 0x000000ffff0d7224 */ /* 0x000fe200078e0056 */
[----:B------:R2:W-:Y:S01]  /*8fc0*/  STS.128 [R206+0x700], R8 ;  /* 0x00070008ce007388 */ /* 0x0005e20000000c00 */
[----:B------:R-:W-:Y:S01]  /*8fd0*/  IMAD.MOV.U32 R14, RZ, RZ, R90 ;  /* 0x000000ffff0e7224 */ /* 0x000fe200078e005a */
[----:B------:R-:W-:Y:S01]  /*8fe0*/  LOP3.LUT R90, R205, 0x40, RZ, 0x3c, !PT ;  /* 0x00000040cd5a7812 */ /* 0x000fe200078e3cff */
[----:B------:R-:W-:Y:S01]  /*8ff0*/  IMAD.MOV.U32 R92, RZ, RZ, R83 ;  /* 0x000000ffff5c7224 */ /* 0x000fe200078e0053 */
[C-C-:B-1----:R-:W-:Y:S01]  /*9000*/  LOP3.LUT R78, R197.reuse, 0x20, R240.reuse, 0xfe, !PT ;  /* 0x00000020c54e7812 */ /* 0x142fe200078efef0 */
[----:B------:R-:W-:Y:S01]  /*9010*/  IMAD.MOV.U32 R93, RZ, RZ, R87 ;  /* 0x000000ffff5d7224 */ /* 0x000fe200078e0057 */
[----:B------:R1:W-:Y:S01]  /*9020*/  STS.128 [R206+0x380], R12 ;  /* 0x0003800cce007388 */ /* 0x0003e20000000c00 */
[----:B------:R-:W-:Y:S01]  /*9030*/  IMAD.MOV.U32 R94, RZ, RZ, R91 ;  /* 0x000000ffff5e7224 */ /* 0x000fe200078e005b */
[C-C-:B------:R-:W-:Y:S01]  /*9040*/  LOP3.LUT R79, R197.reuse, 0x14, R240.reuse, 0xfe, !PT ;  /* 0x00000014c54f7812 */ /* 0x140fe200078efef0 */
[----:B------:R-:W-:Y:S01]  /*9050*/  IMAD R3, R198, c[0x0][0x194], RZ ;  /* 0x00006500c6037a24 */ /* 0x000fe200078e02ff */
[--C-:B------:R-:W-:Y:S01]  /*9060*/  LOP3.LUT R87, R197, 0x1a, R240.reuse, 0xfe, !PT ;  /* 0x0000001ac5577812 */ /* 0x100fe200078efef0 */
[----:B------:R-:W-:Y:S01]  /*9070*/  IMAD R89, R0, c[0x0][0x198], RZ ;  /* 0x0000660000597a24 */ /* 0x000fe200078e02ff */
[----:B------:R3:W-:Y:S01]  /*9080*/  STS.128 [R206+0x780], R92 ;  /* 0x0007805cce007388 */ /* 0x0007e20000000c00 */
[----:B------:R-:W-:Y:S01]  /*9090*/  IMAD R55, R48, c[0x0][0x198], RZ ;  /* 0x0000660030377a24 */ /* 0x000fe200078e02ff */
[----:B------:R-:W-:Y:S01]  /*90a0*/  LEA R2, P2, R3, c[0x0][0x170], 0x2 ;  /* 0x00005c0003027a11 */ /* 0x000fe200078410ff */
[----:B------:R-:W-:Y:S01]  /*90b0*/  IMAD R59, R47, c[0x0][0x198], RZ ;  /* 0x000066002f3b7a24 */ /* 0x000fe200078e02ff */
[----:B------:R-:W-:Y:S01]  /*90c0*/  BAR.SYNC.DEFER_BLOCKING 0x0 ;  /* 0x0000000000007b1d */ /* 0x000fe20000010000 */
[--C-:B--2---:R-:W-:Y:S01]  /*90d0*/  LOP3.LUT R11, R197, 0x6, R240.reuse, 0xfe, !PT ;  /* 0x00000006c50b7812 */ /* 0x104fe200078efef0 */
[----:B------:R-:W-:Y:S01]  /*90e0*/  IMAD R63, R46, c[0x0][0x198], RZ ;  /* 0x000066002e3f7a24 */ /* 0x000fe200078e02ff */
[----:B------:R-:W-:Y:S01]  /*90f0*/  LEA.HI.X.SX32 R0, R3, c[0x0][0x174], 0x2, P2 ;  /* 0x00005d0003007a11 */ /* 0x000fe200010f16ff */
[----:B------:R-:W-:Y:S01]  /*9100*/  IMAD R81, R56, c[0x0][0x198], RZ ;  /* 0x0000660038517a24 */ /* 0x000fe200078e02ff */
[----:B------:R-:W-:Y:S01]  /*9110*/  LEA R8, P2, R89, R2, 0x2 ;  /* 0x0000000259087211 */ /* 0x000fe200078410ff */
[----:B------:R-:W-:Y:S01]  /*9120*/  IMAD R39, R11, c[0x0][0x198], RZ ;  /* 0x000066000b277a24 */ /* 0x000fe200078e02ff */
[--C-:B-1----:R-:W-:Y:S01]  /*9130*/  LOP3.LUT R13, R197, 0x2, R240.reuse, 0xfe, !PT ;  /* 0x00000002c50d7812 */ /* 0x102fe200078efef0 */
[----:B------:R-:W-:Y:S01]  /*9140*/  IMAD R83, R79, c[0x0][0x198], RZ ;  /* 0x000066004f537a24 */ /* 0x000fe200078e02ff */
[----:B------:R-:W-:Y:S01]  /*9150*/  LEA.HI.X.SX32 R9, R89, R0, 0x2, P2 ;  /* 0x0000000059097211 */ /* 0x000fe200010f16ff */
[----:B------:R-:W-:Y:S01]  /*9160*/  IMAD R91, R80, c[0x0][0x198], RZ ;  /* 0x00006600505b7a24 */ /* 0x000fe200078e02ff */
[----:B------:R-:W-:Y:S01]  /*9170*/  LOP3.LUT R12, R197, 0x4, R240, 0xfe, !PT ;  /* 0x00000004c50c7812 */ /* 0x000fe200078efef0 */
[----:B---3--:R-:W-:Y:S01]  /*9180*/  IMAD R93, R85, c[0x0][0x198], RZ ;  /* 0x00006600555d7a24 */ /* 0x008fe200078e02ff */
[----:B------:R-:W-:-:S02]  /*9190*/  LOP3.LUT R92, R205, 0x60, RZ, 0x3c, !PT ;  /* 0x00000060cd5c7812 */ /* 0x000fc400078e3cff */
[--C-:B------:R-:W-:Y:S01]  /*91a0*/  LOP3.LUT R10, R197, 0x8, R240.reuse, 0xfe, !PT ;  /* 0x00000008c50a7812 */ /* 0x100fe200078efef0 */
[C---:B------:R-:W-:Y:S01]  /*91b0*/  IMAD R37, R12.reuse, c[0x0][0x198], RZ ;  /* 0x000066000c257a24 */ /* 0x040fe200078e02ff */
[----:B------:R-:W-:Y:S02]  /*91c0*/  ISETP.LT.AND P3, PT, R12, c[0x0][0x17c], !P0 ;  /* 0x00005f000c007a0c */ /* 0x000fe40004761270 */
[----:B------:R-:W-:Y:S01]  /*91d0*/  ISETP.LT.AND P2, PT, R11, c[0x0][0x17c], !P0 ;  /* 0x00005f000b007a0c */ /* 0x000fe20004741270 */
[C---:B------:R-:W-:Y:S01]  /*91e0*/  IMAD R49, R10.reuse, c[0x0][0x198], RZ ;  /* 0x000066000a317a24 */ /* 0x040fe200078e02ff */
[----:B------:R-:W-:Y:S02]  /*91f0*/  ISETP.LT.AND P4, PT, R10, c[0x0][0x17c], !P0 ;  /* 0x00005f000a007a0c */ /* 0x000fe40004781270 */
[----:B------:R-:W-:Y:S01]  /*9200*/  LEA R42, P5, R37, R2, 0x2 ;  /* 0x00000002252a7211 */ /* 0x000fe200078a10ff */
[----:B------:R-:W1:Y:S01]  /*9210*/  LDS.128 R4, [R205] ;  /* 0x00000000cd047984 */ /* 0x000e620000000c00 */
[----:B------:R-:W-:-:S02]  /*9220*/  LOP3.LUT R86, R197, 0x1c, R240, 0xfe, !PT ;  /* 0x0000001cc5567812 */ /* 0x000fc400078efef0 */
[----:B------:R-:W-:Y:S01]  /*9230*/  LEA.HI.X.SX32 R43, R37, R0, 0x2, P5 ;  /* 0x00000000252b7211 */ /* 0x000fe200028f16ff */
[----:B------:R-:W2:Y:S01]  /*9240*/  LDS.128 R32, [R58] ;  /* 0x000000003a207984 */ /* 0x000ea20000000c00 */
[----:B------:R-:W-:Y:S02]  /*9250*/  LEA R52, P5, R49, R2, 0x2 ;  /* 0x0000000231347211 */ /* 0x000fe400078a10ff */
[--C-:B------:R-:W-:Y:S01]  /*9260*/  LOP3.LUT R77, R197, 0x1e, R240.reuse, 0xfe, !PT ;  /* 0x0000001ec54d7812 */ /* 0x100fe200078efef0 */
[----:B------:R-:W3:Y:S01]  /*9270*/  LDS.128 R28, [R90] ;  /* 0x000000005a1c7984 */ /* 0x000ee20000000c00 */
[----:B------:R-:W-:Y:S02]  /*9280*/  LEA.HI.X.SX32 R53, R49, R0, 0x2, P5 ;  /* 0x0000000031357211 */ /* 0x000fe400028f16ff */
[----:B------:R-:W-:Y:S01]  /*9290*/  LEA R60, P5, R59, R2, 0x2 ;  /* 0x000000023b3c7211 */ /* 0x000fe200078a10ff */
[----:B------:R-:W4:Y:S01]  /*92a0*/  LDS.128 R24, [R92] ;  /* 0x000000005c187984 */ /* 0x000f220000000c00 */
[----:B------:R-:W-:-:S02]  /*92b0*/  LOP3.LUT R95, R197, 0x5a, R240, 0xfe, !PT ;  /* 0x0000005ac55f7812 */ /* 0x000fc400078efef0 */
[----:B------:R-:W-:Y:S01]  /*92c0*/  LEA.HI.X.SX32 R61, R59, R0, 0x2, P5 ;  /* 0x000000003b3d7211 */ /* 0x000fe200028f16ff */
[----:B------:R-:W5:Y:S01]  /*92d0*/  LDS.128 R20, [R205+0x800] ;  /* 0x00080000cd147984 */ /* 0x000f620000000c00 */
[C-C-:B------:R-:W-:Y:S02]  /*92e0*/  LOP3.LUT R94, R197.reuse, 0x5c, R240.reuse, 0xfe, !PT ;  /* 0x0000005cc55e7812 */ /* 0x140fe400078efef0 */
[C-C-:B------:R-:W-:Y:S01]  /*92f0*/  LOP3.LUT R76, R197.reuse, 0x5e, R240.reuse, 0xfe, !PT ;  /* 0x0000005ec54c7812 */ /* 0x140fe200078efef0 */
[----:B------:R-:W2:Y:S01]  /*9300*/  LDS.128 R16, [R58+0x800] ;  /* 0x000800003a107984 */ /* 0x000ea20000000c00 */
[C-C-:B------:R-:W-:Y:S02]  /*9310*/  LOP3.LUT R73, R197.reuse, 0x64, R240.reuse, 0xfe, !PT ;  /* 0x00000064c5497812 */ /* 0x140fe400078efef0 */
[C-C-:B------:R-:W-:Y:S02]  /*9320*/  LOP3.LUT R72, R197.reuse, 0x66, R240.reuse, 0xfe, !PT ;  /* 0x00000066c5487812 */ /* 0x140fe400078efef0 */
[----:B------:R-:W-:-:S02]  /*9330*/  LOP3.LUT R71, R197, 0x68, R240, 0xfe, !PT ;  /* 0x00000068c5477812 */ /* 0x000fc400078efef0 */
[C-C-:B------:R-:W-:Y:S02]  /*9340*/  LOP3.LUT R70, R197.reuse, 0x6a, R240.reuse, 0xfe, !PT ;  /* 0x0000006ac5467812 */ /* 0x140fe400078efef0 */
[C-C-:B------:R-:W-:Y:S02]  /*9350*/  LOP3.LUT R69, R197.reuse, 0x6c, R240.reuse, 0xfe, !PT ;  /* 0x0000006cc5457812 */ /* 0x140fe400078efef0 */
[C-C-:B------:R-:W-:Y:S02]  /*9360*/  LOP3.LUT R68, R197.reuse, 0x6e, R240.reuse, 0xfe, !PT ;  /* 0x0000006ec5447812 */ /* 0x140fe400078efef0 */
[C-C-:B------:R-:W-:Y:S02]  /*9370*/  LOP3.LUT R67, R197.reuse, 0x70, R240.reuse, 0xfe, !PT ;  /* 0x00000070c5437812 */ /* 0x140fe400078efef0 */
[C-C-:B------:R-:W-:Y:S02]  /*9380*/  LOP3.LUT R66, R197.reuse, 0x72, R240.reuse, 0xfe, !PT ;  /* 0x00000072c5427812 */ /* 0x140fe400078efef0 */
[----:B------:R-:W-:-:S02]  /*9390*/  LOP3.LUT R3, R197, 0x78, R240, 0xfe, !PT ;  /* 0x00000078c5037812 */ /* 0x000fc400078efef0 */
[--C-:B------:R-:W-:Y:S01]  /*93a0*/  LOP3.LUT R65, R197, 0x74, R240.reuse, 0xfe, !PT ;  /* 0x00000074c5417812 */ /* 0x100fe200078efef0 */
[----:B-1----:R1:W-:Y:S01]  /*93b0*/  @P1 STG.E [R8.64], R4 ;  /* 0x0000000408001986 */ /* 0x0023e2000c101908 */
[----:B------:R-:W-:Y:S02]  /*93c0*/  ISETP.LT.AND P1, PT, R13, c[0x0][0x17c], !P0 ;  /* 0x00005f000d007a0c */ /* 0x000fe40004721270 */
[C-C-:B------:R-:W-:Y:S02]  /*93d0*/  LOP3.LUT R64, R197.reuse, 0x76, R240.reuse, 0xfe, !PT ;  /* 0x00000076c5407812 */ /* 0x140fe400078efef0 */
[--C-:B------:R-:W-:Y:S01]  /*93e0*/  LOP3.LUT R88, R197, 0x7c, R240.reuse, 0xfe, !PT ;  /* 0x0000007cc5587812 */ /* 0x100fe200078efef0 */
[----:B-1----:R-:W-:Y:S01]  /*93f0*/  IMAD R9, R13, c[0x0][0x198], RZ ;  /* 0x000066000d097a24 */ /* 0x002fe200078e02ff */
[C-C-:B------:R-:W-:Y:S01]  /*9400*/  LOP3.LUT R4, R197.reuse, 0x7a, R240.reuse, 0xfe, !PT ;  /* 0x0000007ac5047812 */ /* 0x140fe200078efef0 */
[----:B------:R-:W1:Y:S01]  /*9410*/  LDS.128 R12, [R90+0x800] ;  /* 0x000800005a0c7984 */ /* 0x000e620000000c00 */
[----:B------:R-:W-:-:S02]  /*9420*/  LOP3.LUT R197, R197, 0x7e, R240, 0xfe, !PT ;  /* 0x0000007ec5c57812 */ /* 0x000fc400078efef0 */
[----:B------:R-:W-:-:S04]  /*9430*/  LEA R40, P6, R9, R2, 0x2 ;  /* 0x0000000209287211 */ /* 0x000fc800078c10ff */
[----:B------:R-:W-:Y:S02]  /*9440*/  LEA.HI.X.SX32 R41, R9, R0, 0x2, P6 ;  /* 0x0000000009297211 */ /* 0x000fe400030f16ff */
[----:B------:R-:W1:Y:S01]  /*9450*/  LDS.128 R8, [R92+0x800] ;  /* 0x000800005c087984 */ /* 0x000e620000000c00 */
[----:B------:R-:W-:-:S03]  /*9460*/  LEA R44, P6, R39, R2, 0x2 ;  /* 0x00000002272c7211 */ /* 0x000fc600078c10ff */
[----:B--2---:R-:W-:Y:S01]  /*9470*/  @P1 STG.E [R40.64], R32 ;  /* 0x0000002028001986 */ /* 0x004fe2000c101908 */
[----:B------:R-:W-:Y:S02]  /*9480*/  LEA.HI.X.SX32 R45, R39, R0, 0x2, P6 ;  /* 0x00000000272d7211 */ /* 0x000fe400030f16ff */
[----:B------:R-:W-:Y:S01]  /*9490*/  ISETP.LT.AND P1, PT, R46, c[0x0][0x17c], !P0 ;  /* 0x00005f002e007a0c */ /* 0x000fe20004721270 */
[----:B------:R-:W2:Y:S01]  /*94a0*/  LDS.128 R36, [R205+0x1000] ;  /* 0x00100000cd247984 */ /* 0x000ea20000000c00 */
[----:B------:R-:W-:-:S03]  /*94b0*/  LEA R62, P6, R63, R2, 0x2 ;  /* 0x000000023f3e7211 */ /* 0x000fc600078c10ff */
[----:B---3--:R-:W-:Y:S01]  /*94c0*/  @P3 STG.E [R42.64], R28 ;  /* 0x0000001c2a003986 */ /* 0x008fe2000c101908 */
[----:B------:R-:W-:Y:S02]  /*94d0*/  ISETP.LT.AND P3, PT, R48, c[0x0][0x17c], !P0 ;  /* 0x00005f0030007a0c */ /* 0x000fe40004761270 */
[----:B------:R-:W-:Y:S01]  /*94e0*/  LEA.HI.X.SX32 R63, R63, R0, 0x2, P6 ;  /* 0x000000003f3f7211 */ /* 0x000fe200030f16ff */
[----:B----4-:R-:W-:Y:S01]  /*94f0*/  @P2 STG.E [R44.64], R24 ;  /* 0x000000182c002986 */ /* 0x010fe2000c101908 */
[----:B------:R-:W-:Y:S02]  /*9500*/  LEA R54, P2, R55, R2, 0x2 ;  /* 0x0000000237367211 */ /* 0x000fe400078410ff */
[----:B------:R-:W-:Y:S01]  /*9510*/  ISETP.LT.AND P6, PT, R57, c[0x0][0x17c], !P0 ;  /* 0x00005f0039007a0c */ /* 0x000fe200047c1270 */
[----:B-----5:R3:W-:Y:S01]  /*9520*/  @P4 STG.E [R52.64], R20 ;  /* 0x0000001434004986 */ /* 0x0207e2000c101908 */
[----:B------:R-:W-:Y:S02]  /*9530*/  ISETP.LT.AND P4, PT, R47, c[0x0][0x17c], !P0 ;  /* 0x00005f002f007a0c */ /* 0x000fe40004781270 */
[----:B------:R-:W-:Y:S01]  /*9540*/  LEA.HI.X.SX32 R55, R55, R0, 0x2, P2 ;  /* 0x0000000037377211 */ /* 0x000fe200010f16ff */
[----:B------:R-:W4:Y:S01]  /*9550*/  LDS.128 R48, [R58+0x1000] ;  /* 0x001000003a307984 */ /* 0x000f220000000c00 */
[----:B------:R-:W-:-:S03]  /*9560*/  ISETP.LT.AND P2, PT, R78, c[0x0][0x17c], !P0 ;  /* 0x00005f004e007a0c */ /* 0x000fc60004741270 */
[----:B------:R-:W5:Y:S04]  /*9570*/  LDS.128 R44, [R90+0x1000] ;  /* 0x001000005a2c7984 */ /* 0x000f680000000c00 */
[----:B------:R-:W-:Y:S01]  /*9580*/  @P3 STG.E [R54.64], R16 ;  /* 0x0000001036003986 */ /* 0x000fe2000c101908 */
[----:B---3--:R-:W-:Y:S01]  /*9590*/  IMAD R53, R57, c[0x0][0x198], RZ ;  /* 0x0000660039357a24 */ /* 0x008fe200078e02ff */
[----:B------:R-:W-:Y:S02]  /*95a0*/  ISETP.LT.AND P3, PT, R79, c[0x0][0x17c], !P0 ;  /* 0x00005f004f007a0c */ /* 0x000fe40004761270 */
[----:B------:R-:W3:Y:S04]  /*95b0*/  LDS.128 R40, [R92+0x1000] ;  /* 0x001000005c287984 */ /* 0x000ee80000000c00 */
[----:B-1----:R-:W-:Y:S01]  /*95c0*/  @P4 STG.E [R60.64], R12 ;  /* 0x0000000c3c004986 */ /* 0x002fe2000c101908 */
[----:B------:R-:W-:-:S03]  /*95d0*/  ISETP.LT.AND P4, PT, R56, c[0x0][0x17c], !P0 ;  /* 0x00005f0038007a0c */ /* 0x000fc60004781270 */
[----:B------:R-:W1:Y:S04]  /*95e0*/  LDS.128 R204, [R205+0x1800] ;  /* 0x00180000cdcc7984 */ /* 0x000e680000000c00 */
[----:B------:R-:W1:Y:S04]  /*95f0*/  LDS.128 R56, [R58+0x1800] ;  /* 0x001800003a387984 */ /* 0x000e680000000c00 */
[----:B------:R-:W-:Y:S01]  /*9600*/  @P1 STG.E [R62.64], R8 ;  /* 0x000000083e001986 */ /* 0x000fe2000c101908 */
[----:B------:R-:W-:-:S03]  /*9610*/  LEA R78, P1, R53, R2, 0x2 ;  /* 0x00000002354e7211 */ /* 0x000fc600078210ff */
[----:B------:R-:W-:Y:S01]  /*9620*/  LDS.128 R60, [R92+0x1800] ;  /* 0x001800005c3c7984 */ /* 0x000fe20000000c00 */
[----:B------:R-:W-:Y:S02]  /*9630*/  LEA.HI.X.SX32 R79, R53, R0, 0x2, P1 ;  /* 0x00000000354f7211 */ /* 0x000fe400008f16ff */
[----:B------:R-:W-:Y:S01]  /*9640*/  ISETP.LT.AND P1, PT, R80, c[0x0][0x17c], !P0 ;  /* 0x00005f0050007a0c */ /* 0x000fe20004721270 */
[----:B------:R-:W1:Y:S01]  /*9650*/  LDS.128 R52, [R90+0x1800] ;  /* 0x001800005a347984 */ /* 0x000e620000000c00 */
[----:B------:R-:W-:-:S03]  /*9660*/  LEA R80, P5, R81, R2, 0x2 ;  /* 0x0000000251507211 */ /* 0x000fc600078a10ff */
[----:B--2---:R2:W-:Y:S01]  /*9670*/  @P6 STG.E [R78.64], R36 ;  /* 0x000000244e006986 */ /* 0x0045e2000c101908 */
[----:B------:R-:W-:Y:S02]  /*9680*/  LEA R82, P6, R83, R2, 0x2 ;  /* 0x0000000253527211 */ /* 0x000fe400078c10ff */
[----:B------:R-:W-:Y:S02]  /*9690*/  LEA.HI.X.SX32 R81, R81, R0, 0x2, P5 ;  /* 0x0000000051517211 */ /* 0x000fe400028f16ff */
[----:B------:R-:W-:Y:S02]  /*96a0*/  LEA R84, P5, R91, R2, 0x2 ;  /* 0x000000025b547211 */ /* 0x000fe400078a10ff */
[-C--:B------:R-:W-:Y:S01]  /*96b0*/  LEA.HI.X.SX32 R83, R83, R0.reuse, 0x2, P6 ;  /* 0x0000000053537211 */ /* 0x080fe200030f16ff */
[----:B----4-:R4:W-:Y:S01]  /*96c0*/  @P4 STG.E [R80.64], R48 ;  /* 0x0000003050004986 */ /* 0x0109e2000c101908 */
[----:B------:R-:W-:Y:S02]  /*96d0*/  ISETP.LT.AND P6, PT, R85, c[0x0][0x17c], !P0 ;  /* 0x00005f0055007a0c */ /* 0x000fe400047c1270 */
[----:B------:R-:W-:Y:S01]  /*96e0*/  LEA.HI.X.SX32 R85, R91, R0, 0x2, P5 ;  /* 0x000000005b557211 */ /* 0x000fe200028f16ff */
[----:B-----5:R5:W-:Y:S01]  /*96f0*/  @P3 STG.E [R82.64], R44 ;  /* 0x0000002c52003986 */ /* 0x020be2000c101908 */
[C---:B------:R-:W-:Y:S01]  /*9700*/  ISETP.LT.AND P5, PT, R87.reuse, c[0x0][0x17c], !P0 ;  /* 0x00005f0057007a0c */ /* 0x040fe200047a1270 */
[----:B------:R-:W-:Y:S01]  /*9710*/  IMAD R87, R87, c[0x0][0x198], RZ ;  /* 0x0000660057577a24 */ /* 0x000fe200078e02ff */
[C---:B--2---:R-:W-:Y:S01]  /*9720*/  LEA R78, P3, R93.reuse, R2, 0x2 ;  /* 0x000000025d4e7211 */ /* 0x044fe200078610ff */
[C---:B------:R-:W-:Y:S01]  /*9730*/  IMAD R91, R86.reuse, c[0x0][0x198], RZ ;  /* 0x00006600565b7a24 */ /* 0x040fe200078e02ff */
[----:B------:R-:W-:Y:S01]  /*9740*/  ISETP.LT.AND P4, PT, R86, c[0x0][0x17c], !P0 ;  /* 0x00005f0056007a0c */ /* 0x000fe20004781270 */
[----:B---3--:R-:W-:Y:S01]  /*9750*/  @P1 STG.E [R84.64], R40 ;  /* 0x0000002854001986 */ /* 0x008fe2000c101908 */
[----:B------:R-:W-:Y:S01]  /*9760*/  LEA.HI.X.SX32 R79, R93, R0, 0x2, P3 ;  /* 0x000000005d4f7211 */ /* 0x000fe200018f16ff */
[----:B------:R-:W-:Y:S01]  /*9770*/  IMAD.MOV.U32 R36, RZ, RZ, c[0x0][0x198] ;  /* 0x00006600ff247624 */ /* 0x000fe200078e00ff */
[----:B------:R-:W-:-:S02]  /*9780*/  LEA R86, P3, R87, R2, 0x2 ;  /* 0x0000000257567211 */ /* 0x000fc400078610ff */
[----:B------:R-:W-:Y:S01]  /*9790*/  ISETP.LT.AND P1, PT, R123, c[0x0][0x17c], !P0 ;  /* 0x00005f007b007a0c */ /* 0x000fe20004721270 */
[----:B-1----:R1:W-:Y:S01]  /*97a0*/  @P6 STG.E [R78.64], R204 ;  /* 0x000000cc4e006986 */ /* 0x0023e2000c101908 */
[----:B------:R-:W-:Y:S01]  /*97b0*/  LEA.HI.X.SX32 R87, R87, R0, 0x2, P3 ;  /* 0x0000000057577211 */ /* 0x000fe200018f16ff */
[----:B------:R-:W-:Y:S01]  /*97c0*/  IMAD R89, R36, 0x20, R89 ;  /* 0x0000002024597824 */ /* 0x000fe200078e0259 */
[C---:B------:R-:W-:Y:S01]  /*97d0*/  ISETP.LT.AND P3, PT, R77.reuse, c[0x0][0x17c], !P0 ;  /* 0x00005f004d007a0c */ /* 0x040fe20004761270 */
[----:B------:R-:W-:Y:S01]  /*97e0*/  IMAD R77, R77, c[0x0][0x198], RZ ;  /* 0x000066004d4d7a24 */ /* 0x000fe200078e02ff */
[-C--:B----4-:R-:W-:Y:S01]  /*97f0*/  LEA R80, P6, R91, R2.reuse, 0x2 ;  /* 0x000000025b507211 */ /* 0x090fe200078c10ff */
[----:B------:R2:W-:Y:S03]  /*9800*/  @P5 STG.E [R86.64], R56 ;  /* 0x0000003856005986 */ /* 0x0005e6000c101908 */
[----:B-----5:R-:W-:-:S02]  /*9810*/  LEA R82, P5, R77, R2, 0x2 ;  /* 0x000000024d527211 */ /* 0x020fc400078a10ff */
[-C--:B------:R-:W-:Y:S02]  /*9820*/  LEA.HI.X.SX32 R81, R91, R0.reuse, 0x2, P6 ;  /* 0x000000005b517211 */ /* 0x080fe400030f16ff */
[----:B------:R-:W-:Y:S01]  /*9830*/  LEA.HI.X.SX32 R83, R77, R0, 0x2, P5 ;  /* 0x000000004d537211 */ /* 0x000fe200028f16ff */
[----:B------:R-:W-:Y:S01]  /*9840*/  IMAD R77, R36, 0x2, R89 ;  /* 0x00000002244d7824 */ /* 0x000fe200078e0259 */
[C---:B-1----:R-:W-:Y:S01]  /*9850*/  LEA R78, P6, R89.reuse, R2, 0x2 ;  /* 0x00000002594e7211 */ /* 0x042fe200078c10ff */
[----:B------:R1:W-:Y:S01]  /*9860*/  @P4 STG.E [R80.64], R52 ;  /* 0x0000003450004986 */ /* 0x0003e2000c101908 */
[----:B------:R-:W-:Y:S01]  /*9870*/  ISETP.LT.AND P5, PT, R122, c[0x0][0x17c], !P0 ;  /* 0x00005f007a007a0c */ /* 0x000fe200047a1270 */
[----:B--2---:R-:W-:Y:S01]  /*9880*/  IMAD R87, R36, 0x2, R77 ;  /* 0x0000000224577824 */ /* 0x004fe200078e024d */
[----:B------:R-:W-:Y:S01]  /*9890*/  LEA.HI.X.SX32 R79, R89, R0, 0x2, P6 ;  /* 0x00000000594f7211 */ /* 0x000fe200030f16ff */
[----:B------:R2:W-:Y:S01]  /*98a0*/  @P3 STG.E [R82.64], R60 ;  /* 0x0000003c52003986 */ /* 0x0005e2000c101908 */
[----:B------:R-:W-:-:S02]  /*98b0*/  LEA R84, P3, R77, R2, 0x2 ;  /* 0x000000024d547211 */ /* 0x000fc400078610ff */
[----:B------:R-:W-:Y:S01]  /*98c0*/  ISETP.LT.AND P4, PT, R121, c[0x0][0x17c], !P0 ;  /* 0x00005f0079007a0c */ /* 0x000fe20004781270 */
[----:B------:R3:W-:Y:S01]  /*98d0*/  @P2 STG.E [R78.64], R5 ;  /* 0x000000054e002986 */ /* 0x0007e2000c101908 */
[----:B------:R-:W-:Y:S01]  /*98e0*/  LEA.HI.X.SX32 R85, R77, R0, 0x2, P3 ;  /* 0x000000004d557211 */ /* 0x000fe200018f16ff */
[----:B------:R-:W-:Y:S01]  /*98f0*/  IMAD R77, R36, 0x2, R87 ;  /* 0x00000002244d7824 */ /* 0x000fe200078e0257 */
[----:B------:R-:W-:Y:S02]  /*9900*/  ISETP.LT.AND P3, PT, R120, c[0x0][0x17c], !P0 ;  /* 0x00005f0078007a0c */ /* 0x000fe40004761270 */
[----:B-1----:R-:W-:Y:S01]  /*9910*/  LEA R80, P6, R87, R2, 0x2 ;  /* 0x0000000257507211 */ /* 0x002fe200078c10ff */
[----:B------:R1:W-:Y:S01]  /*9920*/  @P1 STG.E [R84.64], R33 ;  /* 0x0000002154001986 */ /* 0x0003e2000c101908 */
[----:B------:R-:W-:Y:S02]  /*9930*/  ISETP.LT.AND P2, PT, R119, c[0x0][0x17c], !P0 ;  /* 0x00005f0077007a0c */ /* 0x000fe40004741270 */
[----:B------:R-:W-:Y:S01]  /*9940*/  LEA.HI.X.SX32 R81, R87, R0, 0x2, P6 ;  /* 0x0000000057517211 */ /* 0x000fe200030f16ff */
[----:B------:R-:W-:Y:S01]  /*9950*/  IMAD R87, R36, 0x2, R77 ;  /* 0x0000000224577824 */ /* 0x000fe200078e024d */
[----:B--2---:R-:W-:-:S02]  /*9960*/  LEA R82, P6, R77, R2, 0x2 ;  /* 0x000000024d527211 */ /* 0x004fc400078c10ff */
[----:B------:R-:W-:Y:S01]  /*9970*/  ISETP.LT.AND P1, PT, R118, c[0x0][0x17c], !P0 ;  /* 0x00005f0076007a0c */ /* 0x000fe20004721270 */
[C---:B---3--:R-:W-:Y:S01]  /*9980*/  IMAD R5, R36.reuse, 0x2, R87 ;  /* 0x0000000224057824 */ /* 0x048fe200078e0257 */
[----:B------:R-:W-:Y:S01]  /*9990*/  LEA.HI.X.SX32 R83, R77, R0, 0x2, P6 ;  /* 0x000000004d537211 */ /* 0x000fe200030f16ff */
[----:B------:R2:W-:Y:S01]  /*99a0*/  @P5 STG.E [R80.64], R29 ;  /* 0x0000001d50005986 */ /* 0x0005e2000c101908 */
[----:B------:R-:W-:Y:S01]  /*99b0*/  LEA R78, P6, R87, R2, 0x2 ;  /* 0x00000002574e7211 */ /* 0x000fe200078c10ff */
[----:B------:R-:W-:Y:S01]  /*99c0*/  IMAD R77, R36, 0x2, R5 ;  /* 0x00000002244d7824 */ /* 0x000fe200078e0205 */
[----:B------:R-:W-:Y:S01]  /*99d0*/  ISETP.LT.AND P5, PT, R117, c[0x0][0x17c], !P0 ;  /* 0x00005f0075007a0c */ /* 0x000fe200047a1270 */
[----:B------:R3:W-:Y:S01]  /*99e0*/  @P4 STG.E [R82.64], R25 ;  /* 0x0000001952004986 */ /* 0x0007e2000c101908 */
[----:B------:R-:W-:Y:S02]  /*99f0*/  LEA.HI.X.SX32 R79, R87, R0, 0x2, P6 ;  /* 0x00000000574f7211 */ /* 0x000fe400030f16ff */
[----:B------:R-:W-:-:S02]  /*9a00*/  LEA R32, P6, R5, R2, 0x2 ;  /* 0x0000000205207211 */ /* 0x000fc400078c10ff */
[----:B------:R-:W-:Y:S01]  /*9a10*/  ISETP.LT.AND P4, PT, R116, c[0x0][0x17c], !P0 ;  /* 0x00005f0074007a0c */ /* 0x000fe20004781270 */
[----:B------:R-:W-:Y:S01]  /*9a20*/  @P3 STG.E [R78.64], R21 ;  /* 0x000000154e003986 */ /* 0x000fe2000c101908 */
[----:B-1----:R-:W-:Y:S01]  /*9a30*/  LEA.HI.X.SX32 R33, R5, R0, 0x2, P6 ;  /* 0x0000000005217211 */ /* 0x002fe200030f16ff */
[C---:B------:R-:W-:Y:S01]  /*9a40*/  IMAD R5, R36.reuse, 0x2, R77 ;  /* 0x0000000224057824 */ /* 0x040fe200078e024d */
[----:B------:R-:W-:Y:S02]  /*9a50*/  LEA R28, P6, R77, R2, 0x2 ;  /* 0x000000024d1c7211 */ /* 0x000fe400078c10ff */
[----:B------:R-:W-:Y:S01]  /*9a60*/  ISETP.LT.AND P3, PT, R115, c[0x0][0x17c], !P0 ;  /* 0x00005f0073007a0c */ /* 0x000fe20004761270 */
[----:B------:R1:W-:Y:S01]  /*9a70*/  @P2 STG.E [R32.64], R17 ;  /* 0x0000001120002986 */ /* 0x0003e2000c101908 */
[----:B--2---:R-:W-:Y:S01]  /*9a80*/  LEA.HI.X.SX32 R29, R77, R0, 0x2, P6 ;  /* 0x000000004d1d7211 */ /* 0x004fe200030f16ff */
[----:B------:R-:W-:Y:S01]  /*9a90*/  IMAD R77, R36, 0x2, R5 ;  /* 0x00000002244d7824 */ /* 0x000fe200078e0205 */
[----:B------:R-:W-:-:S02]  /*9aa0*/  LEA R24, P6, R5, R2, 0x2 ;  /* 0x0000000205187211 */ /* 0x000fc400078c10ff */
[----:B------:R-:W-:Y:S01]  /*9ab0*/  ISETP.LT.AND P2, PT, R114, c[0x0][0x17c], !P0 ;  /* 0x00005f0072007a0c */ /* 0x000fe20004741270 */
[----:B------:R2:W-:Y:S01]  /*9ac0*/  @P1 STG.E [R28.64], R13 ;  /* 0x0000000d1c001986 */ /* 0x0005e2000c101908 */
[----:B---3--:R-:W-:Y:S01]  /*9ad0*/  LEA.HI.X.SX32 R25, R5, R0, 0x2, P6 ;  /* 0x0000000005197211 */ /* 0x008fe200030f16ff */
[C---:B------:R-:W-:Y:S01]  /*9ae0*/  IMAD R5, R36.reuse, 0x2, R77 ;  /* 0x0000000224057824 */ /* 0x040fe200078e024d */
[----:B------:R-:W-:Y:S02]  /*9af0*/  LEA R20, P6, R77, R2, 0x2 ;  /* 0x000000024d147211 */ /* 0x000fe400078c10ff */
[----:B------:R-:W-:Y:S01]  /*9b00*/  ISETP.LT.AND P1, PT, R113, c[0x0][0x17c], !P0 ;  /* 0x00005f0071007a0c */ /* 0x000fe20004721270 */
[----:B-1----:R-:W-:Y:S01]  /*9b10*/  IMAD R33, R36, 0x2, R5 ;  /* 0x0000000224217824 */ /* 0x002fe200078e0205 */
[----:B------:R-:W-:Y:S01]  /*9b20*/  LEA.HI.X.SX32 R21, R77, R0, 0x2, P6 ;  /* 0x000000004d157211 */ /* 0x000fe200030f16ff */
[----:B------:R1:W-:Y:S01]  /*9b30*/  @P5 STG.E [R24.64], R9 ;  /* 0x0000000918005986 */ /* 0x0003e2000c101908 */
[----:B------:R-:W-:-:S02]  /*9b40*/  LEA R16, P6, R5, R2, 0x2 ;  /* 0x0000000205107211 */ /* 0x000fc400078c10ff */
[----:B------:R-:W-:Y:S01]  /*9b50*/  ISETP.LT.AND P5, PT, R112, c[0x0][0x17c], !P0 ;  /* 0x00005f0070007a0c */ /* 0x000fe200047a1270 */
[----:B------:R3:W-:Y:S01]  /*9b60*/  @P4 STG.E [R20.64], R37 ;  /* 0x0000002514004986 */ /* 0x0007e2000c101908 */
[----:B------:R-:W-:Y:S01]  /*9b70*/  LEA.HI.X.SX32 R17, R5, R0, 0x2, P6 ;  /* 0x0000000005117211 */ /* 0x000fe200030f16ff */
[C---:B------:R-:W-:Y:S01]  /*9b80*/  IMAD R5, R36.reuse, 0x2, R33 ;  /* 0x0000000224057824 */ /* 0x040fe200078e0221 */
[----:B------:R-:W-:Y:S02]  /*9b90*/  LEA R12, P6, R33, R2, 0x2 ;  /* 0x00000002210c7211 */ /* 0x000fe400078c10ff */
[----:B------:R-:W-:Y:S01]  /*9ba0*/  ISETP.LT.AND P4, PT, R111, c[0x0][0x17c], !P0 ;  /* 0x00005f006f007a0c */ /* 0x000fe20004781270 */
[----:B------:R4:W-:Y:S01]  /*9bb0*/  @P3 STG.E [R16.64], R49 ;  /* 0x0000003110003986 */ /* 0x0009e2000c101908 */
[----:B--2---:R-:W-:Y:S01]  /*9bc0*/  LEA.HI.X.SX32 R13, R33, R0, 0x2, P6 ;  /* 0x00000000210d7211 */ /* 0x004fe200030f16ff */
[----:B-1----:R-:W-:Y:S01]  /*9bd0*/  IMAD R25, R36, 0x2, R5 ;  /* 0x0000000224197824 */ /* 0x002fe200078e0205 */
[----:B------:R-:W-:-:S02]  /*9be0*/  LEA R8, P6, R5, R2, 0x2 ;  /* 0x0000000205087211 */ /* 0x000fc400078c10ff */
[----:B------:R-:W-:Y:S01]  /*9bf0*/  ISETP.LT.AND P3, PT, R110, c[0x0][0x17c], !P0 ;  /* 0x00005f006e007a0c */ /* 0x000fe20004761270 */
[----:B------:R1:W-:Y:S01]  /*9c00*/  @P2 STG.E [R12.64], R45 ;  /* 0x0000002d0c002986 */ /* 0x0003e2000c101908 */
[----:B------:R-:W-:Y:S01]  /*9c10*/  LEA.HI.X.SX32 R9, R5, R0, 0x2, P6 ;  /* 0x0000000005097211 */ /* 0x000fe200030f16ff */
[C---:B------:R-:W-:Y:S01]  /*9c20*/  IMAD R5, R36.reuse, 0x2, R25 ;  /* 0x0000000224057824 */ /* 0x040fe200078e0219 */
[----:B---3--:R-:W-:Y:S02]  /*9c30*/  LEA R20, P6, R25, R2, 0x2 ;  /* 0x0000000219147211 */ /* 0x008fe400078c10ff */
[----:B------:R-:W-:Y:S01]  /*9c40*/  ISETP.LT.AND P2, PT, R109, c[0x0][0x17c], !P0 ;  /* 0x00005f006d007a0c */ /* 0x000fe20004741270 */
[----:B------:R2:W-:Y:S01]  /*9c50*/  @P1 STG.E [R8.64], R41 ;  /* 0x0000002908001986 */ /* 0x0005e2000c101908 */
[----:B------:R-:W-:Y:S01]  /*9c60*/  LEA.HI.X.SX32 R21, R25, R0, 0x2, P6 ;  /* 0x0000000019157211 */ /* 0x000fe200030f16ff */
[----:B------:R-:W-:Y:S01]  /*9c70*/  IMAD R25, R36, 0x2, R5 ;  /* 0x0000000224197824 */ /* 0x000fe200078e0205 */
[----:B----4-:R-:W-:-:S02]  /*9c80*/  LEA R16, P6, R5, R2, 0x2 ;  /* 0x0000000205107211 */ /* 0x010fc400078c10ff */
[----:B------:R-:W-:Y:S01]  /*9c90*/  ISETP.LT.AND P1, PT, R108, c[0x0][0x17c], !P0 ;  /* 0x00005f006c007a0c */ /* 0x000fe20004721270 */
[----:B------:R3:W-:Y:S01]  /*9ca0*/  @P5 STG.E [R20.64], R205 ;  /* 0x000000cd14005986 */ /* 0x0007e2000c101908 */
[----:B------:R-:W-:Y:S01]  /*9cb0*/  LEA.HI.X.SX32 R17, R5, R0, 0x2, P6 ;  /* 0x0000000005117211 */ /* 0x000fe200030f16ff */
[C---:B------:R-:W-:Y:S01]  /*9cc0*/  IMAD R5, R36.reuse, 0x2, R25 ;  /* 0x0000000224057824 */ /* 0x040fe200078e0219 */
[----:B-1----:R-:W-:Y:S02]  /*9cd0*/  LEA R12, P6, R25, R2, 0x2 ;  /* 0x00000002190c7211 */ /* 0x002fe400078c10ff */
[----:B------:R-:W-:Y:S01]  /*9ce0*/  ISETP.LT.AND P5, PT, R107, c[0x0][0x17c], !P0 ;  /* 0x00005f006b007a0c */ /* 0x000fe200047a1270 */
[----:B------:R1:W-:Y:S01]  /*9cf0*/  @P4 STG.E [R16.64], R57 ;  /* 0x0000003910004986 */ /* 0x0003e2000c101908 */
[----:B------:R-:W-:Y:S01]  /*9d00*/  LEA.HI.X.SX32 R13, R25, R0, 0x2, P6 ;  /* 0x00000000190d7211 */ /* 0x000fe200030f16ff */
[----:B------:R-:W-:Y:S01]  /*9d10*/  IMAD R25, R36, 0x2, R5 ;  /* 0x0000000224197824 */ /* 0x000fe200078e0205 */
[----:B--2---:R-:W-:-:S02]  /*9d20*/  LEA R8, P6, R5, R2, 0x2 ;  /* 0x0000000205087211 */ /* 0x004fc400078c10ff */
        /* <DEDUP_REMOVED lines=9> */
[----:B-1----:R-:W-:-:S02]  /*9dc0*/  LEA R16, P6, R5, R2, 0x2 ;  /* 0x0000000205107211 */ /* 0x002fc400078c10ff */
[----:B------:R-:W-:Y:S01]  /*9dd0*/  ISETP.LT.AND P2, PT, R104, c[0x0][0x17c], !P0 ;  /* 0x00005f0068007a0c */ /* 0x000fe20004741270 */
[----:B------:R1:W-:Y:S01]  /*9de0*/  @P1 STG.E [R20.64], R6 ;  /* 0x0000000614001986 */ /* 0x0003e2000c101908 */
[----:B------:R-:W-:Y:S01]  /*9df0*/  LEA.HI.X.SX32 R17, R5, R0, 0x2, P6 ;  /* 0x0000000005117211 */ /* 0x000fe200030f16ff */
[C---:B------:R-:W-:Y:S01]  /*9e00*/  IMAD R5, R36.reuse, 0x2, R25 ;  /* 0x0000000224057824 */ /* 0x040fe200078e0219 */
[----:B--2---:R-:W-:Y:S02]  /*9e10*/  LEA R12, P6, R25, R2, 0x2 ;  /* 0x00000002190c7211 */ /* 0x004fe400078c10ff */
[----:B------:R-:W-:Y:S01]  /*9e20*/  ISETP.LT.AND P1, PT, R103, c[0x0][0x17c], !P0 ;  /* 0x00005f0067007a0c */ /* 0x000fe20004721270 */
[----:B------:R2:W-:Y:S01]  /*9e30*/  @P5 STG.E [R16.64], R34 ;  /* 0x0000002210005986 */ /* 0x0005e2000c101908 */
[----:B------:R-:W-:Y:S01]  /*9e40*/  LEA.HI.X.SX32 R13, R25, R0, 0x2, P6 ;  /* 0x00000000190d7211 */ /* 0x000fe200030f16ff */
[----:B------:R-:W-:Y:S01]  /*9e50*/  IMAD R25, R36, 0x2, R5 ;  /* 0x0000000224197824 */ /* 0x000fe200078e0205 */
[----:B---3--:R-:W-:-:S02]  /*9e60*/  LEA R8, P6, R5, R2, 0x2 ;  /* 0x0000000205087211 */ /* 0x008fc400078c10ff */
        /* <DEDUP_REMOVED lines=43> */
[----:B------:R-:W-:Y:S01]  /*a120*/  IMAD R5, R36, 0x2, R25 ;  /* 0x0000000224057824 */ /* 0x000fe200078e0219 */
[C---:B---3--:R-:W-:Y:S02]  /*a130*/  LEA R20, P6, R25.reuse, R2, 0x2 ;  /* 0x0000000219147211 */ /* 0x048fe400078c10ff */
        /* <DEDUP_REMOVED lines=8> */
[----:B------:R-:W-:Y:S01]  /*a1c0*/  IMAD R5, R36, 0x2, R25 ;  /* 0x0000000224057824 */ /* 0x000fe200078e0219 */
[C---:B--2---:R-:W-:Y:S02]  /*a1d0*/  LEA R12, P6, R25.reuse, R2, 0x2 ;  /* 0x00000002190c7211 */ /* 0x044fe400078c10ff */
        /* <DEDUP_REMOVED lines=8> */
[----:B------:R-:W-:Y:S01]  /*a260*/  IMAD R5, R36, 0x2, R25 ;  /* 0x0000000224057824 */ /* 0x000fe200078e0219 */
[C---:B-1----:R-:W-:Y:S02]  /*a270*/  LEA R20, P6, R25.reuse, R2, 0x2 ;  /* 0x0000000219147211 */ /* 0x042fe400078c10ff */
        /* <DEDUP_REMOVED lines=19> */
[C---:B------:R-:W-:Y:S02]  /*a3b0*/  LEA R6, P6, R25.reuse, R2, 0x2 ;  /* 0x0000000219067211 */ /* 0x040fe400078c10ff */
[----:B------:R-:W-:Y:S01]  /*a3c0*/  ISETP.LT.AND P3, PT, R68, c[0x0][0x17c], !P0 ;  /* 0x00005f0044007a0c */ /* 0x000fe20004761270 */
[----:B--2---:R-:W-:Y:S01]  /*a3d0*/  IMAD R21, R36, 0x2, R5 ;  /* 0x0000000224157824 */ /* 0x004fe200078e0205 */
[----:B------:R-:W-:Y:S01]  /*a3e0*/  LEA.HI.X.SX32 R7, R25, R0, 0x2, P6 ;  /* 0x0000000019077211 */ /* 0x000fe200030f16ff */
[----:B------:R2:W-:Y:S01]  /*a3f0*/  @P2 STG.E [R8.64], R27 ;  /* 0x0000001b08002986 */ /* 0x0005e2000c101908 */
        /* <DEDUP_REMOVED lines=17> */
[----:B-1----:R-:W-:Y:S01]  /*a510*/  IMAD R19, R36, 0x2, R5 ;  /* 0x0000000224137824 */ /* 0x002fe200078e0205 */
[----:B------:R-:W-:Y:S01]  /*a520*/  LEA.HI.X.SX32 R7, R21, R0, 0x2, P6 ;  /* 0x0000000015077211 */ /* 0x000fe200030f16ff */
[----:B------:R1:W-:Y:S01]  /*a530*/  @P3 STG.E [R8.64], R11 ;  /* 0x0000000b08003986 */ /* 0x0003e2000c101908 */
[----:B------:R-:W-:-:S02]  /*a540*/  LEA R16, P6, R5, R2, 0x2 ;  /* 0x0000000205107211 */ /* 0x000fc400078c10ff */
[----:B------:R-:W-:Y:S01]  /*a550*/  ISETP.LT.AND P3, PT, R3, c[0x0][0x17c], !P0 ;  /* 0x00005f0003007a0c */ /* 0x000fe20004761270 */
[----:B------:R-:W-:Y:S01]  /*a560*/  IMAD R3, R36, 0x2, R19 ;  /* 0x0000000224037824 */ /* 0x000fe200078e0213 */
[----:B------:R-:W-:Y:S01]  /*a570*/  LEA.HI.X.SX32 R17, R5, R0, 0x2, P6 ;  /* 0x0000000005117211 */ /* 0x000fe200030f16ff */
[----:B------:R3:W-:Y:S01]  /*a580*/  @P2 STG.E [R6.64], R39 ;  /* 0x0000002706002986 */ /* 0x0007e2000c101908 */
[----:B------:R-:W-:Y:S01]  /*a590*/  ISETP.LT.AND P2, PT, R4, c[0x0][0x17c], !P0 ;  /* 0x00005f0004007a0c */ /* 0x000fe20004741270 */
[C---:B--2---:R-:W-:Y:S01]  /*a5a0*/  IMAD R13, R36.reuse, 0x2, R3 ;  /* 0x00000002240d7824 */ /* 0x044fe200078e0203 */
[-C--:B------:R-:W-:Y:S01]  /*a5b0*/  LEA R4, P6, R19, R2.reuse, 0x2 ;  /* 0x0000000213047211 */ /* 0x080fe200078c10ff */
[----:B------:R2:W-:Y:S02]  /*a5c0*/  @P1 STG.E [R16.64], R51 ;  /* 0x0000003310001986 */ /* 0x0005e4000c101908 */
[----:B------:R-:W-:Y:S01]  /*a5d0*/  IMAD R15, R36, 0x2, R13 ;  /* 0x00000002240f7824 */ /* 0x000fe200078e020d */
[----:B-1----:R-:W-:-:S02]  /*a5e0*/  LEA R8, P1, R3, R2, 0x2 ;  /* 0x0000000203087211 */ /* 0x002fc400078210ff */
[-C--:B------:R-:W-:Y:S01]  /*a5f0*/  LEA.HI.X.SX32 R5, R19, R0.reuse, 0x2, P6 ;  /* 0x0000000013057211 */ /* 0x080fe200030f16ff */
[C---:B------:R-:W-:Y:S01]  /*a600*/  IMAD R19, R36.reuse, 0x2, R15 ;  /* 0x0000000224137824 */ /* 0x040fe200078e020f */
[----:B------:R-:W-:Y:S02]  /*a610*/  LEA.HI.X.SX32 R9, R3, R0, 0x2, P1 ;  /* 0x0000000003097211 */ /* 0x000fe400008f16ff */
[-C--:B---3--:R-:W-:Y:S01]  /*a620*/  LEA R6, P1, R15, R2.reuse, 0x2 ;  /* 0x000000020f067211 */ /* 0x088fe200078210ff */
[----:B------:R-:W-:Y:S01]  /*a630*/  IMAD R3, R36, 0x2, R19 ;  /* 0x0000000224037824 */ /* 0x000fe200078e0213 */
[----:B------:R-:W-:Y:S01]  /*a640*/  LEA R10, P6, R13, R2, 0x2 ;  /* 0x000000020d0a7211 */ /* 0x000fe200078c10ff */
[----:B------:R2:W-:Y:S01]  /*a650*/  @P5 STG.E [R4.64], R47 ;  /* 0x0000002f04005986 */ /* 0x0005e2000c101908 */
[----:B------:R-:W-:Y:S02]  /*a660*/  LEA.HI.X.SX32 R7, R15, R0, 0x2, P1 ;  /* 0x000000000f077211 */ /* 0x000fe400008f16ff */
[----:B------:R-:W-:Y:S01]  /*a670*/  ISETP.LT.AND P1, PT, R88, c[0x0][0x17c], !P0 ;  /* 0x00005f0058007a0c */ /* 0x000fe20004721270 */
[----:B------:R2:W-:Y:S01]  /*a680*/  @P4 STG.E [R8.64], R43 ;  /* 0x0000002b08004986 */ /* 0x0005e2000c101908 */
[----:B------:R-:W-:-:S02]  /*a690*/  ISETP.LT.AND P0, PT, R197, c[0x0][0x17c], !P0 ;  /* 0x00005f00c5007a0c */ /* 0x000fc40004701270 */
[----:B------:R-:W-:Y:S02]  /*a6a0*/  LEA.HI.X.SX32 R11, R13, R0, 0x2, P6 ;  /* 0x000000000d0b7211 */ /* 0x000fe400030f16ff */
[----:B------:R-:W-:-:S03]  /*a6b0*/  LEA R12, P6, R19, R2, 0x2 ;  /* 0x00000002130c7211 */ /* 0x000fc600078c10ff */
[----:B------:R2:W-:Y:S01]  /*a6c0*/  @P3 STG.E [R10.64], R207 ;  /* 0x000000cf0a003986 */ /* 0x0005e2000c101908 */
[----:B------:R-:W-:Y:S02]  /*a6d0*/  LEA.HI.X.SX32 R13, R19, R0, 0x2, P6 ;  /* 0x00000000130d7211 */ /* 0x000fe400030f16ff */
[C---:B------:R-:W-:Y:S01]  /*a6e0*/  LEA R2, P6, R3.reuse, R2, 0x2 ;  /* 0x0000000203027211 */ /* 0x040fe200078c10ff */
[----:B------:R2:W-:Y:S03]  /*a6f0*/  @P2 STG.E [R6.64], R59 ;  /* 0x0000003b06002986 */ /* 0x0005e6000c101908 */
[----:B------:R-:W-:Y:S01]  /*a700*/  LEA.HI.X.SX32 R3, R3, R0, 0x2, P6 ;  /* 0x0000000003037211 */ /* 0x000fe200030f16ff */
[----:B------:R2:W-:Y:S01]  /*a710*/  @P1 STG.E [R12.64], R55 ;  /* 0x000000370c001986 */ /* 0x0005e2000c101908 */
[----:B------:R-:W-:Y:S07]  /*a720*/  @!P0 EXIT ;  /* 0x000000000000894d */ /* 0x000fee0003800000 */
[----:B------:R-:W-:Y:S01]  /*a730*/  STG.E [R2.64], R63 ;  /* 0x0000003f02007986 */ /* 0x000fe2000c101908 */
[----:B------:R-:W-:Y:S05]  /*a740*/  EXIT ;  /* 0x000000000000794d */ /* 0x000fea0003800000 */
.L_x_2:
[----:B------:R-:W-:-:S00]  /*a750*/  BRA `(.L_x_2) ;  /* 0xfffffff000007947 */ /* 0x000fc0000383ffff */
[----:B------:R-:W-:-:S00]  /*a760*/  NOP ;  /* 0x0000000000007918 */ /* 0x000fc00000000000 */
        /* <DEDUP_REMOVED lines=9> */
.L_x_3:


//--------------------- .nv.shared.matmul_kernel  --------------------------
	.section	.nv.shared.matmul_kernel,"aw",@nobits
	.sectionflags	@""
	.align	16
